//
// Generated by NVIDIA NVVM Compiler
//
// Compiler Build ID: CL-36424714
// Cuda compilation tools, release 13.0, V13.0.88
// Based on NVVM 20.0.0
//

.version 9.0
.target sm_100
.address_size 64

	// .globl	_Z20MultiMatVecMultiply3iiiPdS_S_
// _ZZ20MultiMatVecMultiply2iiiPdS_S_E17lhs_vector_shared has been demoted
.extern .shared .align 16 .b8 work_array[];

.visible .entry _Z20MultiMatVecMultiply3iiiPdS_S_(
	.param .u32 _Z20MultiMatVecMultiply3iiiPdS_S__param_0,
	.param .u32 _Z20MultiMatVecMultiply3iiiPdS_S__param_1,
	.param .u32 _Z20MultiMatVecMultiply3iiiPdS_S__param_2,
	.param .u64 .ptr .align 1 _Z20MultiMatVecMultiply3iiiPdS_S__param_3,
	.param .u64 .ptr .align 1 _Z20MultiMatVecMultiply3iiiPdS_S__param_4,
	.param .u64 .ptr .align 1 _Z20MultiMatVecMultiply3iiiPdS_S__param_5
)
{
	.reg .pred 	%p<7>;
	.reg .b32 	%r<36>;
	.reg .b32 	%f<9>;
	.reg .b64 	%rd<13>;
	.reg .b64 	%fd<8>;

	ld.param.u32 	%r16, [_Z20MultiMatVecMultiply3iiiPdS_S__param_0];
	ld.param.u32 	%r14, [_Z20MultiMatVecMultiply3iiiPdS_S__param_1];
	ld.param.u32 	%r15, [_Z20MultiMatVecMultiply3iiiPdS_S__param_2];
	ld.param.u64 	%rd3, [_Z20MultiMatVecMultiply3iiiPdS_S__param_3];
	ld.param.u64 	%rd4, [_Z20MultiMatVecMultiply3iiiPdS_S__param_4];
	ld.param.u64 	%rd5, [_Z20MultiMatVecMultiply3iiiPdS_S__param_5];
	mov.u32 	%r1, %tid.x;
	mov.u32 	%r17, %ctaid.x;
	mov.u32 	%r2, %ntid.x;
	mad.lo.s32 	%r3, %r17, %r2, %r1;
	mul.lo.s32 	%r18, %r14, %r16;
	setp.ge.s32 	%p1, %r3, %r18;
	@%p1 bra 	$L__BB0_10;
	mov.u32 	%r4, %tid.y;
	setp.ge.s32 	%p2, %r4, %r15;
	mov.f32 	%f8, 0f00000000;
	@%p2 bra 	$L__BB0_5;
	div.s32 	%r19, %r3, %r14;
	mul.lo.s32 	%r5, %r19, %r15;
	mov.u32 	%r6, %ntid.y;
	cvta.to.global.u64 	%rd1, %rd3;
	cvta.to.global.u64 	%rd2, %rd4;
	mul.lo.s32 	%r20, %r19, %r14;
	sub.s32 	%r7, %r3, %r20;
	mov.f64 	%fd7, 0d0000000000000000;
	mov.u32 	%r34, %r4;
$L__BB0_3:
	add.s32 	%r21, %r34, %r5;
	mul.wide.s32 	%rd6, %r21, 8;
	add.s64 	%rd7, %rd1, %rd6;
	ld.global.f64 	%fd4, [%rd7];
	mad.lo.s32 	%r22, %r21, %r14, %r7;
	mul.wide.s32 	%rd8, %r22, 8;
	add.s64 	%rd9, %rd2, %rd8;
	ld.global.f64 	%fd5, [%rd9];
	fma.rn.f64 	%fd7, %fd4, %fd5, %fd7;
	add.s32 	%r34, %r34, %r6;
	setp.lt.s32 	%p3, %r34, %r15;
	@%p3 bra 	$L__BB0_3;
	cvt.rn.f32.f64 	%f8, %fd7;
$L__BB0_5:
	mad.lo.s32 	%r23, %r4, %r2, %r1;
	shl.b32 	%r24, %r23, 2;
	mov.u32 	%r25, work_array;
	add.s32 	%r10, %r25, %r24;
	st.shared.f32 	[%r10], %f8;
	bar.sync 	0;
	mov.u32 	%r35, %ntid.y;
	setp.lt.u32 	%p4, %r35, 2;
	@%p4 bra 	$L__BB0_9;
$L__BB0_6:
	shr.u32 	%r13, %r35, 1;
	setp.ge.u32 	%p5, %r4, %r13;
	@%p5 bra 	$L__BB0_8;
	add.s32 	%r26, %r13, %r4;
	mad.lo.s32 	%r27, %r26, %r2, %r1;
	shl.b32 	%r28, %r27, 2;
	add.s32 	%r30, %r25, %r28;
	ld.shared.f32 	%f4, [%r30];
	ld.shared.f32 	%f5, [%r10];
	add.f32 	%f6, %f4, %f5;
	st.shared.f32 	[%r10], %f6;
	bar.sync 	0;
$L__BB0_8:
	setp.gt.u32 	%p6, %r35, 3;
	mov.u32 	%r35, %r13;
	@%p6 bra 	$L__BB0_6;
$L__BB0_9:
	shl.b32 	%r31, %r1, 2;
	add.s32 	%r33, %r25, %r31;
	ld.shared.f32 	%f7, [%r33];
	cvt.f64.f32 	%fd6, %f7;
	cvta.to.global.u64 	%rd10, %rd5;
	mul.wide.s32 	%rd11, %r3, 8;
	add.s64 	%rd12, %rd10, %rd11;
	st.global.f64 	[%rd12], %fd6;
$L__BB0_10:
	ret;

}
	// .globl	_Z20MultiMatVecMultiply2iiiPdS_S_
.visible .entry _Z20MultiMatVecMultiply2iiiPdS_S_(
	.param .u32 _Z20MultiMatVecMultiply2iiiPdS_S__param_0,
	.param .u32 _Z20MultiMatVecMultiply2iiiPdS_S__param_1,
	.param .u32 _Z20MultiMatVecMultiply2iiiPdS_S__param_2,
	.param .u64 .ptr .align 1 _Z20MultiMatVecMultiply2iiiPdS_S__param_3,
	.param .u64 .ptr .align 1 _Z20MultiMatVecMultiply2iiiPdS_S__param_4,
	.param .u64 .ptr .align 1 _Z20MultiMatVecMultiply2iiiPdS_S__param_5
)
{
	.reg .pred 	%p<12>;
	.reg .b32 	%r<69>;
	.reg .b64 	%rd<47>;
	.reg .b64 	%fd<113>;
	// demoted variable
	.shared .align 8 .b8 _ZZ20MultiMatVecMultiply2iiiPdS_S_E17lhs_vector_shared[480];
	ld.param.u32 	%r33, [_Z20MultiMatVecMultiply2iiiPdS_S__param_0];
	ld.param.u32 	%r34, [_Z20MultiMatVecMultiply2iiiPdS_S__param_1];
	ld.param.u32 	%r35, [_Z20MultiMatVecMultiply2iiiPdS_S__param_2];
	ld.param.u64 	%rd2, [_Z20MultiMatVecMultiply2iiiPdS_S__param_3];
	ld.param.u64 	%rd4, [_Z20MultiMatVecMultiply2iiiPdS_S__param_4];
	ld.param.u64 	%rd3, [_Z20MultiMatVecMultiply2iiiPdS_S__param_5];
	cvta.to.global.u64 	%rd1, %rd4;
	mov.u32 	%r1, %tid.x;
	mov.u32 	%r36, %ctaid.x;
	mov.u32 	%r37, %ntid.x;
	mad.lo.s32 	%r2, %r36, %r37, %r1;
	div.s32 	%r3, %r2, %r34;
	mul.lo.s32 	%r38, %r3, %r34;
	sub.s32 	%r4, %r2, %r38;
	setp.gt.u32 	%p1, %r1, 59;
	@%p1 bra 	$L__BB1_2;
	cvta.to.global.u64 	%rd5, %rd2;
	mad.lo.s32 	%r39, %r3, %r35, %r1;
	mul.wide.s32 	%rd6, %r39, 8;
	add.s64 	%rd7, %rd5, %rd6;
	ld.global.f64 	%fd14, [%rd7];
	shl.b32 	%r40, %r1, 3;
	mov.u32 	%r41, _ZZ20MultiMatVecMultiply2iiiPdS_S_E17lhs_vector_shared;
	add.s32 	%r42, %r41, %r40;
	st.shared.f64 	[%r42], %fd14;
$L__BB1_2:
	bar.sync 	0;
	mul.lo.s32 	%r43, %r34, %r33;
	setp.ge.s32 	%p2, %r2, %r43;
	@%p2 bra 	$L__BB1_17;
	setp.lt.s32 	%p3, %r35, 1;
	mov.f64 	%fd112, 0d0000000000000000;
	@%p3 bra 	$L__BB1_16;
	mul.lo.s32 	%r5, %r3, %r35;
	and.b32  	%r6, %r35, 15;
	setp.lt.u32 	%p4, %r35, 16;
	mov.b32 	%r64, 0;
	mov.f64 	%fd112, 0d0000000000000000;
	@%p4 bra 	$L__BB1_7;
	and.b32  	%r64, %r35, 2147483632;
	neg.s32 	%r62, %r64;
	mad.lo.s32 	%r61, %r5, %r34, %r4;
	mov.u32 	%r46, _ZZ20MultiMatVecMultiply2iiiPdS_S_E17lhs_vector_shared;
	add.s32 	%r60, %r46, 64;
	shl.b32 	%r10, %r34, 4;
	mov.f64 	%fd112, 0d0000000000000000;
	mul.wide.s32 	%rd10, %r34, 8;
$L__BB1_6:
	.pragma "nounroll";
	ld.shared.f64 	%fd19, [%r60+-64];
	mul.wide.s32 	%rd8, %r61, 8;
	add.s64 	%rd9, %rd1, %rd8;
	ld.global.f64 	%fd20, [%rd9];
	fma.rn.f64 	%fd21, %fd19, %fd20, %fd112;
	ld.shared.f64 	%fd22, [%r60+-56];
	add.s64 	%rd11, %rd9, %rd10;
	ld.global.f64 	%fd23, [%rd11];
	fma.rn.f64 	%fd24, %fd22, %fd23, %fd21;
	ld.shared.f64 	%fd25, [%r60+-48];
	add.s64 	%rd12, %rd11, %rd10;
	ld.global.f64 	%fd26, [%rd12];
	fma.rn.f64 	%fd27, %fd25, %fd26, %fd24;
	ld.shared.f64 	%fd28, [%r60+-40];
	add.s64 	%rd13, %rd12, %rd10;
	ld.global.f64 	%fd29, [%rd13];
	fma.rn.f64 	%fd30, %fd28, %fd29, %fd27;
	ld.shared.f64 	%fd31, [%r60+-32];
	add.s64 	%rd14, %rd13, %rd10;
	ld.global.f64 	%fd32, [%rd14];
	fma.rn.f64 	%fd33, %fd31, %fd32, %fd30;
	ld.shared.f64 	%fd34, [%r60+-24];
	add.s64 	%rd15, %rd14, %rd10;
	ld.global.f64 	%fd35, [%rd15];
	fma.rn.f64 	%fd36, %fd34, %fd35, %fd33;
	ld.shared.f64 	%fd37, [%r60+-16];
	add.s64 	%rd16, %rd15, %rd10;
	ld.global.f64 	%fd38, [%rd16];
	fma.rn.f64 	%fd39, %fd37, %fd38, %fd36;
	ld.shared.f64 	%fd40, [%r60+-8];
	add.s64 	%rd17, %rd16, %rd10;
	ld.global.f64 	%fd41, [%rd17];
	fma.rn.f64 	%fd42, %fd40, %fd41, %fd39;
	ld.shared.f64 	%fd43, [%r60];
	add.s64 	%rd18, %rd17, %rd10;
	ld.global.f64 	%fd44, [%rd18];
	fma.rn.f64 	%fd45, %fd43, %fd44, %fd42;
	ld.shared.f64 	%fd46, [%r60+8];
	add.s64 	%rd19, %rd18, %rd10;
	ld.global.f64 	%fd47, [%rd19];
	fma.rn.f64 	%fd48, %fd46, %fd47, %fd45;
	ld.shared.f64 	%fd49, [%r60+16];
	add.s64 	%rd20, %rd19, %rd10;
	ld.global.f64 	%fd50, [%rd20];
	fma.rn.f64 	%fd51, %fd49, %fd50, %fd48;
	ld.shared.f64 	%fd52, [%r60+24];
	add.s64 	%rd21, %rd20, %rd10;
	ld.global.f64 	%fd53, [%rd21];
	fma.rn.f64 	%fd54, %fd52, %fd53, %fd51;
	ld.shared.f64 	%fd55, [%r60+32];
	add.s64 	%rd22, %rd21, %rd10;
	ld.global.f64 	%fd56, [%rd22];
	fma.rn.f64 	%fd57, %fd55, %fd56, %fd54;
	ld.shared.f64 	%fd58, [%r60+40];
	add.s64 	%rd23, %rd22, %rd10;
	ld.global.f64 	%fd59, [%rd23];
	fma.rn.f64 	%fd60, %fd58, %fd59, %fd57;
	ld.shared.f64 	%fd61, [%r60+48];
	add.s64 	%rd24, %rd23, %rd10;
	ld.global.f64 	%fd62, [%rd24];
	fma.rn.f64 	%fd63, %fd61, %fd62, %fd60;
	ld.shared.f64 	%fd64, [%r60+56];
	add.s64 	%rd25, %rd24, %rd10;
	ld.global.f64 	%fd65, [%rd25];
	fma.rn.f64 	%fd112, %fd64, %fd65, %fd63;
	add.s32 	%r62, %r62, 16;
	add.s32 	%r61, %r61, %r10;
	add.s32 	%r60, %r60, 128;
	setp.ne.s32 	%p5, %r62, 0;
	@%p5 bra 	$L__BB1_6;
$L__BB1_7:
	setp.eq.s32 	%p6, %r6, 0;
	@%p6 bra 	$L__BB1_16;
	and.b32  	%r18, %r35, 7;
	setp.lt.u32 	%p7, %r6, 8;
	@%p7 bra 	$L__BB1_10;
	shl.b32 	%r47, %r64, 3;
	mov.u32 	%r48, _ZZ20MultiMatVecMultiply2iiiPdS_S_E17lhs_vector_shared;
	add.s32 	%r49, %r48, %r47;
	ld.shared.f64 	%fd67, [%r49];
	add.s32 	%r50, %r64, %r5;
	mad.lo.s32 	%r51, %r50, %r34, %r4;
	mul.wide.s32 	%rd26, %r51, 8;
	add.s64 	%rd27, %rd1, %rd26;
	ld.global.f64 	%fd68, [%rd27];
	fma.rn.f64 	%fd69, %fd67, %fd68, %fd112;
	ld.shared.f64 	%fd70, [%r49+8];
	mul.wide.s32 	%rd28, %r34, 8;
	add.s64 	%rd29, %rd27, %rd28;
	ld.global.f64 	%fd71, [%rd29];
	fma.rn.f64 	%fd72, %fd70, %fd71, %fd69;
	ld.shared.f64 	%fd73, [%r49+16];
	add.s64 	%rd30, %rd29, %rd28;
	ld.global.f64 	%fd74, [%rd30];
	fma.rn.f64 	%fd75, %fd73, %fd74, %fd72;
	ld.shared.f64 	%fd76, [%r49+24];
	add.s64 	%rd31, %rd30, %rd28;
	ld.global.f64 	%fd77, [%rd31];
	fma.rn.f64 	%fd78, %fd76, %fd77, %fd75;
	ld.shared.f64 	%fd79, [%r49+32];
	add.s64 	%rd32, %rd31, %rd28;
	ld.global.f64 	%fd80, [%rd32];
	fma.rn.f64 	%fd81, %fd79, %fd80, %fd78;
	ld.shared.f64 	%fd82, [%r49+40];
	add.s64 	%rd33, %rd32, %rd28;
	ld.global.f64 	%fd83, [%rd33];
	fma.rn.f64 	%fd84, %fd82, %fd83, %fd81;
	ld.shared.f64 	%fd85, [%r49+48];
	add.s64 	%rd34, %rd33, %rd28;
	ld.global.f64 	%fd86, [%rd34];
	fma.rn.f64 	%fd87, %fd85, %fd86, %fd84;
	ld.shared.f64 	%fd88, [%r49+56];
	add.s64 	%rd35, %rd34, %rd28;
	ld.global.f64 	%fd89, [%rd35];
	fma.rn.f64 	%fd112, %fd88, %fd89, %fd87;
	add.s32 	%r64, %r64, 8;
$L__BB1_10:
	setp.eq.s32 	%p8, %r18, 0;
	@%p8 bra 	$L__BB1_16;
	and.b32  	%r21, %r35, 3;
	setp.lt.u32 	%p9, %r18, 4;
	@%p9 bra 	$L__BB1_13;
	shl.b32 	%r52, %r64, 3;
	mov.u32 	%r53, _ZZ20MultiMatVecMultiply2iiiPdS_S_E17lhs_vector_shared;
	add.s32 	%r54, %r53, %r52;
	ld.shared.f64 	%fd91, [%r54];
	add.s32 	%r55, %r64, %r5;
	mad.lo.s32 	%r56, %r55, %r34, %r4;
	mul.wide.s32 	%rd36, %r56, 8;
	add.s64 	%rd37, %rd1, %rd36;
	ld.global.f64 	%fd92, [%rd37];
	fma.rn.f64 	%fd93, %fd91, %fd92, %fd112;
	ld.shared.f64 	%fd94, [%r54+8];
	mul.wide.s32 	%rd38, %r34, 8;
	add.s64 	%rd39, %rd37, %rd38;
	ld.global.f64 	%fd95, [%rd39];
	fma.rn.f64 	%fd96, %fd94, %fd95, %fd93;
	ld.shared.f64 	%fd97, [%r54+16];
	add.s64 	%rd40, %rd39, %rd38;
	ld.global.f64 	%fd98, [%rd40];
	fma.rn.f64 	%fd99, %fd97, %fd98, %fd96;
	ld.shared.f64 	%fd100, [%r54+24];
	add.s64 	%rd41, %rd40, %rd38;
	ld.global.f64 	%fd101, [%rd41];
	fma.rn.f64 	%fd112, %fd100, %fd101, %fd99;
	add.s32 	%r64, %r64, 4;
$L__BB1_13:
	setp.eq.s32 	%p10, %r21, 0;
	@%p10 bra 	$L__BB1_16;
	add.s32 	%r57, %r64, %r5;
	mad.lo.s32 	%r68, %r34, %r57, %r4;
	shl.b32 	%r58, %r64, 3;
	mov.u32 	%r59, _ZZ20MultiMatVecMultiply2iiiPdS_S_E17lhs_vector_shared;
	add.s32 	%r67, %r59, %r58;
	neg.s32 	%r66, %r21;
$L__BB1_15:
	.pragma "nounroll";
	ld.shared.f64 	%fd102, [%r67];
	mul.wide.s32 	%rd42, %r68, 8;
	add.s64 	%rd43, %rd1, %rd42;
	ld.global.f64 	%fd103, [%rd43];
	fma.rn.f64 	%fd112, %fd102, %fd103, %fd112;
	add.s32 	%r68, %r68, %r34;
	add.s32 	%r67, %r67, 8;
	add.s32 	%r66, %r66, 1;
	setp.ne.s32 	%p11, %r66, 0;
	@%p11 bra 	$L__BB1_15;
$L__BB1_16:
	cvta.to.global.u64 	%rd44, %rd3;
	mul.wide.s32 	%rd45, %r2, 8;
	add.s64 	%rd46, %rd44, %rd45;
	st.global.f64 	[%rd46], %fd112;
$L__BB1_17:
	ret;

}
	// .globl	_Z20MultiMatVecMultiply1iiiPdS_S_
.visible .entry _Z20MultiMatVecMultiply1iiiPdS_S_(
	.param .u32 _Z20MultiMatVecMultiply1iiiPdS_S__param_0,
	.param .u32 _Z20MultiMatVecMultiply1iiiPdS_S__param_1,
	.param .u32 _Z20MultiMatVecMultiply1iiiPdS_S__param_2,
	.param .u64 .ptr .align 1 _Z20MultiMatVecMultiply1iiiPdS_S__param_3,
	.param .u64 .ptr .align 1 _Z20MultiMatVecMultiply1iiiPdS_S__param_4,
	.param .u64 .ptr .align 1 _Z20MultiMatVecMultiply1iiiPdS_S__param_5
)
{
	.reg .pred 	%p<11>;
	.reg .b32 	%r<43>;
	.reg .b64 	%rd<39>;
	.reg .b64 	%fd<68>;

	ld.param.u32 	%r23, [_Z20MultiMatVecMultiply1iiiPdS_S__param_0];
	ld.param.u32 	%r21, [_Z20MultiMatVecMultiply1iiiPdS_S__param_1];
	ld.param.u32 	%r22, [_Z20MultiMatVecMultiply1iiiPdS_S__param_2];
	ld.param.u64 	%rd4, [_Z20MultiMatVecMultiply1iiiPdS_S__param_3];
	ld.param.u64 	%rd5, [_Z20MultiMatVecMultiply1iiiPdS_S__param_4];
	ld.param.u64 	%rd3, [_Z20MultiMatVecMultiply1iiiPdS_S__param_5];
	cvta.to.global.u64 	%rd1, %rd5;
	cvta.to.global.u64 	%rd2, %rd4;
	mov.u32 	%r24, %tid.x;
	mov.u32 	%r25, %ctaid.x;
	mov.u32 	%r26, %ntid.x;
	mad.lo.s32 	%r1, %r25, %r26, %r24;
	mul.lo.s32 	%r27, %r21, %r23;
	setp.ge.s32 	%p1, %r1, %r27;
	@%p1 bra 	$L__BB2_14;
	rem.s32 	%r2, %r1, %r21;
	setp.lt.s32 	%p2, %r22, 1;
	mov.f64 	%fd67, 0d0000000000000000;
	@%p2 bra 	$L__BB2_13;
	div.s32 	%r29, %r1, %r21;
	mul.lo.s32 	%r3, %r29, %r22;
	and.b32  	%r4, %r22, 7;
	setp.lt.u32 	%p3, %r22, 8;
	mov.b32 	%r41, 0;
	mov.f64 	%fd67, 0d0000000000000000;
	@%p3 bra 	$L__BB2_5;
	and.b32  	%r41, %r22, 2147483640;
	neg.s32 	%r39, %r41;
	mad.lo.s32 	%r38, %r3, %r21, %r2;
	shl.b32 	%r8, %r21, 3;
	mov.f64 	%fd67, 0d0000000000000000;
	mul.wide.s32 	%rd10, %r21, 8;
	mov.u32 	%r37, %r3;
$L__BB2_4:
	.pragma "nounroll";
	mul.wide.s32 	%rd6, %r37, 8;
	add.s64 	%rd7, %rd2, %rd6;
	ld.global.f64 	%fd17, [%rd7];
	mul.wide.s32 	%rd8, %r38, 8;
	add.s64 	%rd9, %rd1, %rd8;
	ld.global.f64 	%fd18, [%rd9];
	fma.rn.f64 	%fd19, %fd17, %fd18, %fd67;
	ld.global.f64 	%fd20, [%rd7+8];
	add.s64 	%rd11, %rd9, %rd10;
	ld.global.f64 	%fd21, [%rd11];
	fma.rn.f64 	%fd22, %fd20, %fd21, %fd19;
	ld.global.f64 	%fd23, [%rd7+16];
	add.s64 	%rd12, %rd11, %rd10;
	ld.global.f64 	%fd24, [%rd12];
	fma.rn.f64 	%fd25, %fd23, %fd24, %fd22;
	ld.global.f64 	%fd26, [%rd7+24];
	add.s64 	%rd13, %rd12, %rd10;
	ld.global.f64 	%fd27, [%rd13];
	fma.rn.f64 	%fd28, %fd26, %fd27, %fd25;
	ld.global.f64 	%fd29, [%rd7+32];
	add.s64 	%rd14, %rd13, %rd10;
	ld.global.f64 	%fd30, [%rd14];
	fma.rn.f64 	%fd31, %fd29, %fd30, %fd28;
	ld.global.f64 	%fd32, [%rd7+40];
	add.s64 	%rd15, %rd14, %rd10;
	ld.global.f64 	%fd33, [%rd15];
	fma.rn.f64 	%fd34, %fd32, %fd33, %fd31;
	ld.global.f64 	%fd35, [%rd7+48];
	add.s64 	%rd16, %rd15, %rd10;
	ld.global.f64 	%fd36, [%rd16];
	fma.rn.f64 	%fd37, %fd35, %fd36, %fd34;
	ld.global.f64 	%fd38, [%rd7+56];
	add.s64 	%rd17, %rd16, %rd10;
	ld.global.f64 	%fd39, [%rd17];
	fma.rn.f64 	%fd67, %fd38, %fd39, %fd37;
	add.s32 	%r39, %r39, 8;
	add.s32 	%r38, %r38, %r8;
	add.s32 	%r37, %r37, 8;
	setp.ne.s32 	%p4, %r39, 0;
	@%p4 bra 	$L__BB2_4;
$L__BB2_5:
	setp.eq.s32 	%p5, %r4, 0;
	@%p5 bra 	$L__BB2_13;
	and.b32  	%r16, %r22, 3;
	setp.lt.u32 	%p6, %r4, 4;
	@%p6 bra 	$L__BB2_8;
	add.s32 	%r30, %r41, %r3;
	mul.wide.s32 	%rd18, %r30, 8;
	add.s64 	%rd19, %rd2, %rd18;
	ld.global.f64 	%fd41, [%rd19];
	mad.lo.s32 	%r31, %r30, %r21, %r2;
	mul.wide.s32 	%rd20, %r31, 8;
	add.s64 	%rd21, %rd1, %rd20;
	ld.global.f64 	%fd42, [%rd21];
	fma.rn.f64 	%fd43, %fd41, %fd42, %fd67;
	ld.global.f64 	%fd44, [%rd19+8];
	mul.wide.s32 	%rd22, %r21, 8;
	add.s64 	%rd23, %rd21, %rd22;
	ld.global.f64 	%fd45, [%rd23];
	fma.rn.f64 	%fd46, %fd44, %fd45, %fd43;
	ld.global.f64 	%fd47, [%rd19+16];
	add.s64 	%rd24, %rd23, %rd22;
	ld.global.f64 	%fd48, [%rd24];
	fma.rn.f64 	%fd49, %fd47, %fd48, %fd46;
	ld.global.f64 	%fd50, [%rd19+24];
	add.s64 	%rd25, %rd24, %rd22;
	ld.global.f64 	%fd51, [%rd25];
	fma.rn.f64 	%fd67, %fd50, %fd51, %fd49;
	add.s32 	%r41, %r41, 4;
$L__BB2_8:
	setp.eq.s32 	%p7, %r16, 0;
	@%p7 bra 	$L__BB2_13;
	setp.eq.s32 	%p8, %r16, 1;
	@%p8 bra 	$L__BB2_11;
	add.s32 	%r32, %r41, %r3;
	mul.wide.s32 	%rd26, %r32, 8;
	add.s64 	%rd27, %rd2, %rd26;
	ld.global.f64 	%fd53, [%rd27];
	mad.lo.s32 	%r33, %r32, %r21, %r2;
	mul.wide.s32 	%rd28, %r33, 8;
	add.s64 	%rd29, %rd1, %rd28;
	ld.global.f64 	%fd54, [%rd29];
	fma.rn.f64 	%fd55, %fd53, %fd54, %fd67;
	ld.global.f64 	%fd56, [%rd27+8];
	mul.wide.s32 	%rd30, %r21, 8;
	add.s64 	%rd31, %rd29, %rd30;
	ld.global.f64 	%fd57, [%rd31];
	fma.rn.f64 	%fd67, %fd56, %fd57, %fd55;
	add.s32 	%r41, %r41, 2;
$L__BB2_11:
	and.b32  	%r34, %r22, 1;
	setp.eq.b32 	%p9, %r34, 1;
	not.pred 	%p10, %p9;
	@%p10 bra 	$L__BB2_13;
	add.s32 	%r35, %r41, %r3;
	mul.wide.s32 	%rd32, %r35, 8;
	add.s64 	%rd33, %rd2, %rd32;
	ld.global.f64 	%fd58, [%rd33];
	mad.lo.s32 	%r36, %r35, %r21, %r2;
	mul.wide.s32 	%rd34, %r36, 8;
	add.s64 	%rd35, %rd1, %rd34;
	ld.global.f64 	%fd59, [%rd35];
	fma.rn.f64 	%fd67, %fd58, %fd59, %fd67;
$L__BB2_13:
	cvta.to.global.u64 	%rd36, %rd3;
	mul.wide.s32 	%rd37, %r1, 8;
	add.s64 	%rd38, %rd36, %rd37;
	st.global.f64 	[%rd38], %fd67;
$L__BB2_14:
	ret;

}


// ===== COMPILED SASS (sm_100) =====

	.target	sm_100

	.elftype	@"ET_EXEC"


//--------------------- .note.nv.tkinfo           --------------------------
	.section	.note.nv.tkinfo,"",@"SHT_NOTE"
	.sectionflags	@"SHF_NOTE_NV_TKINFO"
	.tkinfo
        /*0018*/ 	.word	0x00000002
        /*0030*/ 	.string	""
        /*0030*/ 	.string	"ptxas"
        /*0030*/ 	.string	"Cuda compilation tools, release 13.0, V13.0.88"
        /*0030*/ 	.string	"Build cuda_13.0.r13.0/compiler.36424714_0"
        /*0030*/ 	.string	"-arch sm_100 -m 64 "



//--------------------- .note.nv.cuinfo           --------------------------
	.section	.note.nv.cuinfo,"",@"SHT_NOTE"
	.sectionflags	@"SHF_NOTE_NV_CUINFO"
        /*0018*/ 	.short	0x0002
        /*001a*/ 	.short	0x0064
        /*001c*/ 	.short	0x0082
	.zero		2


//--------------------- .nv.info                  --------------------------
	.section	.nv.info,"",@"SHT_CUDA_INFO"
	.align	4


	//----- nvinfo : EIATTR_REGCOUNT
	.align		4
        /*0000*/ 	.byte	0x04, 0x2f
        /*0002*/ 	.short	(.L_1 - .L_0)
	.align		4
.L_0:
        /*0004*/ 	.word	index@(_Z20MultiMatVecMultiply3iiiPdS_S_)
        /*0008*/ 	.word	0x00000016


	//----- nvinfo : EIATTR_FRAME_SIZE
	.align		4
.L_1:
        /*000c*/ 	.byte	0x04, 0x11
        /*000e*/ 	.short	(.L_3 - .L_2)
	.align		4
.L_2:
        /*0010*/ 	.word	index@(_Z20MultiMatVecMultiply3iiiPdS_S_)
        /*0014*/ 	.word	0x00000000


	//----- nvinfo : EIATTR_REGCOUNT
	.align		4
.L_3:
        /*0018*/ 	.byte	0x04, 0x2f
        /*001a*/ 	.short	(.L_5 - .L_4)
	.align		4
.L_4:
        /*001c*/ 	.word	index@(_Z20MultiMatVecMultiply2iiiPdS_S_)
        /*0020*/ 	.word	0x00000020


	//----- nvinfo : EIATTR_FRAME_SIZE
	.align		4
.L_5:
        /*0024*/ 	.byte	0x04, 0x11
        /*0026*/ 	.short	(.L_7 - .L_6)
	.align		4
.L_6:
        /*0028*/ 	.word	index@(_Z20MultiMatVecMultiply2iiiPdS_S_)
        /*002c*/ 	.word	0x00000000


	//----- nvinfo : EIATTR_REGCOUNT
	.align		4
.L_7:
        /*0030*/ 	.byte	0x04, 0x2f
        /*0032*/ 	.short	(.L_9 - .L_8)
	.align		4
.L_8:
        /*0034*/ 	.word	index@(_Z20MultiMatVecMultiply1iiiPdS_S_)
        /*0038*/ 	.word	0x00000020


	//----- nvinfo : EIATTR_FRAME_SIZE
	.align		4
.L_9:
        /*003c*/ 	.byte	0x04, 0x11
        /*003e*/ 	.short	(.L_11 - .L_10)
	.align		4
.L_10:
        /*0040*/ 	.word	index@(_Z20MultiMatVecMultiply1iiiPdS_S_)
        /*0044*/ 	.word	0x00000000


	//----- nvinfo : EIATTR_MIN_STACK_SIZE
	.align		4
.L_11:
        /*0048*/ 	.byte	0x04, 0x12
        /*004a*/ 	.short	(.L_13 - .L_12)
	.align		4
.L_12:
        /*004c*/ 	.word	index@(_Z20MultiMatVecMultiply1iiiPdS_S_)
        /*0050*/ 	.word	0x00000000


	//----- nvinfo : EIATTR_MIN_STACK_SIZE
	.align		4
.L_13:
        /*0054*/ 	.byte	0x04, 0x12
        /*0056*/ 	.short	(.L_15 - .L_14)
	.align		4
.L_14:
        /*0058*/ 	.word	index@(_Z20MultiMatVecMultiply2iiiPdS_S_)
        /*005c*/ 	.word	0x00000000


	//----- nvinfo : EIATTR_MIN_STACK_SIZE
	.align		4
.L_15:
        /*0060*/ 	.byte	0x04, 0x12
        /*0062*/ 	.short	(.L_17 - .L_16)
	.align		4
.L_16:
        /*0064*/ 	.word	index@(_Z20MultiMatVecMultiply3iiiPdS_S_)
        /*0068*/ 	.word	0x00000000
.L_17:


//--------------------- .nv.compat                --------------------------
	.section	.nv.compat,"",@"SHT_CUDA_COMPAT_INFO"
	.align	4
        /*0000*/ 	.byte	0x02, 0x09, 0x00, 0x00, 0x02, 0x02, 0x01, 0x00, 0x02, 0x05, 0x05, 0x00, 0x03, 0x07, 0x01, 0x01
        /*0010*/ 	.byte	0x02, 0x03, 0x00, 0x00, 0x02, 0x06, 0x01, 0x00, 0x04, 0x0b, 0x08, 0x00, 0x01, 0x00, 0x00, 0x00
        /*0020*/ 	.byte	0x00, 0x00, 0x00, 0x00


//--------------------- .nv.info._Z20MultiMatVecMultiply1iiiPdS_S_ --------------------------
	.section	.nv.info._Z20MultiMatVecMultiply1iiiPdS_S_,"",@"SHT_CUDA_INFO"
	.sectionflags	@""
	.align	4


	//----- nvinfo : EIATTR_CUDA_API_VERSION
	.align		4
        /*0000*/ 	.byte	0x04, 0x37
        /*0002*/ 	.short	(.L_19 - .L_18)
.L_18:
        /*0004*/ 	.word	0x00000082


	//----- nvinfo : EIATTR_KPARAM_INFO
	.align		4
.L_19:
        /*0008*/ 	.byte	0x04, 0x17
        /*000a*/ 	.short	(.L_21 - .L_20)
.L_20:
        /*000c*/ 	.word	0x00000000
        /*0010*/ 	.short	0x0005
        /*0012*/ 	.short	0x0020
        /*0014*/ 	.byte	0x00, 0xf5, 0x21, 0x00


	//----- nvinfo : EIATTR_KPARAM_INFO
	.align		4
.L_21:
        /*0018*/ 	.byte	0x04, 0x17
        /*001a*/ 	.short	(.L_23 - .L_22)
.L_22:
        /*001c*/ 	.word	0x00000000
        /*0020*/ 	.short	0x0004
        /*0022*/ 	.short	0x0018
        /*0024*/ 	.byte	0x00, 0xf5, 0x21, 0x00


	//----- nvinfo : EIATTR_KPARAM_INFO
	.align		4
.L_23:
        /*0028*/ 	.byte	0x04, 0x17
        /*002a*/ 	.short	(.L_25 - .L_24)
.L_24:
        /*002c*/ 	.word	0x00000000
        /*0030*/ 	.short	0x0003
        /*0032*/ 	.short	0x0010
        /*0034*/ 	.byte	0x00, 0xf5, 0x21, 0x00


	//----- nvinfo : EIATTR_KPARAM_INFO
	.align		4
.L_25:
        /*0038*/ 	.byte	0x04, 0x17
        /*003a*/ 	.short	(.L_27 - .L_26)
.L_26:
        /*003c*/ 	.word	0x00000000
        /*0040*/ 	.short	0x0002
        /*0042*/ 	.short	0x0008
        /*0044*/ 	.byte	0x00, 0xf0, 0x11, 0x00


	//----- nvinfo : EIATTR_KPARAM_INFO
	.align		4
.L_27:
        /*0048*/ 	.byte	0x04, 0x17
        /*004a*/ 	.short	(.L_29 - .L_28)
.L_28:
        /*004c*/ 	.word	0x00000000
        /*0050*/ 	.short	0x0001
        /*0052*/ 	.short	0x0004
        /*0054*/ 	.byte	0x00, 0xf0, 0x11, 0x00


	//----- nvinfo : EIATTR_KPARAM_INFO
	.align		4
.L_29:
        /*0058*/ 	.byte	0x04, 0x17
        /*005a*/ 	.short	(.L_31 - .L_30)
.L_30:
        /*005c*/ 	.word	0x00000000
        /*0060*/ 	.short	0x0000
        /*0062*/ 	.short	0x0000
        /*0064*/ 	.byte	0x00, 0xf0, 0x11, 0x00


	//----- nvinfo : EIATTR_SPARSE_MMA_MASK
	.align		4
.L_31:
        /*0068*/ 	.byte	0x03, 0x50
        /*006a*/ 	.short	0x0000


	//----- nvinfo : EIATTR_MAXREG_COUNT
	.align		4
        /*006c*/ 	.byte	0x03, 0x1b
        /*006e*/ 	.short	0x00ff


	//----- nvinfo : EIATTR_MERCURY_ISA_VERSION
	.align		4
        /*0070*/ 	.byte	0x03, 0x5f
        /*0072*/ 	.short	0x0101


	//----- nvinfo : EIATTR_VRC_CTA_INIT_COUNT
	.align		4
        /*0074*/ 	.byte	0x02, 0x4a
	.zero		1
	.zero		1


	//----- nvinfo : EIATTR_EXIT_INSTR_OFFSETS
	.align		4
        /*0078*/ 	.byte	0x04, 0x1c
        /*007a*/ 	.short	(.L_33 - .L_32)


	//   ....[0]....
.L_32:
        /*007c*/ 	.word	0x00000080


	//   ....[1]....
        /*0080*/ 	.word	0x000009a0


	//----- nvinfo : EIATTR_CBANK_PARAM_SIZE
	.align		4
.L_33:
        /*0084*/ 	.byte	0x03, 0x19
        /*0086*/ 	.short	0x0028


	//----- nvinfo : EIATTR_PARAM_CBANK
	.align		4
        /*0088*/ 	.byte	0x04, 0x0a
        /*008a*/ 	.short	(.L_35 - .L_34)
	.align		4
.L_34:
        /*008c*/ 	.word	index@(.nv.constant0._Z20MultiMatVecMultiply1iiiPdS_S_)
        /*0090*/ 	.short	0x0380
        /*0092*/ 	.short	0x0028


	//----- nvinfo : EIATTR_SW_WAR
	.align		4
.L_35:
        /*0094*/ 	.byte	0x04, 0x36
        /*0096*/ 	.short	(.L_37 - .L_36)
.L_36:
        /*0098*/ 	.word	0x00000008
.L_37:


//--------------------- .nv.info._Z20MultiMatVecMultiply2iiiPdS_S_ --------------------------
	.section	.nv.info._Z20MultiMatVecMultiply2iiiPdS_S_,"",@"SHT_CUDA_INFO"
	.sectionflags	@""
	.align	4


	//----- nvinfo : EIATTR_CUDA_API_VERSION
	.align		4
        /*0000*/ 	.byte	0x04, 0x37
        /*0002*/ 	.short	(.L_39 - .L_38)
.L_38:
        /*0004*/ 	.word	0x00000082


	//----- nvinfo : EIATTR_KPARAM_INFO
	.align		4
.L_39:
        /*0008*/ 	.byte	0x04, 0x17
        /*000a*/ 	.short	(.L_41 - .L_40)
.L_40:
        /*000c*/ 	.word	0x00000000
        /*0010*/ 	.short	0x0005
        /*0012*/ 	.short	0x0020
        /*0014*/ 	.byte	0x00, 0xf5, 0x21, 0x00


	//----- nvinfo : EIATTR_KPARAM_INFO
	.align		4
.L_41:
        /*0018*/ 	.byte	0x04, 0x17
        /*001a*/ 	.short	(.L_43 - .L_42)
.L_42:
        /*001c*/ 	.word	0x00000000
        /*0020*/ 	.short	0x0004
        /*0022*/ 	.short	0x0018
        /*0024*/ 	.byte	0x00, 0xf5, 0x21, 0x00


	//----- nvinfo : EIATTR_KPARAM_INFO
	.align		4
.L_43:
        /*0028*/ 	.byte	0x04, 0x17
        /*002a*/ 	.short	(.L_45 - .L_44)
.L_44:
        /*002c*/ 	.word	0x00000000
        /*0030*/ 	.short	0x0003
        /*0032*/ 	.short	0x0010
        /*0034*/ 	.byte	0x00, 0xf5, 0x21, 0x00


	//----- nvinfo : EIATTR_KPARAM_INFO
	.align		4
.L_45:
        /*0038*/ 	.byte	0x04, 0x17
        /*003a*/ 	.short	(.L_47 - .L_46)
.L_46:
        /*003c*/ 	.word	0x00000000
        /*0040*/ 	.short	0x0002
        /*0042*/ 	.short	0x0008
        /*0044*/ 	.byte	0x00, 0xf0, 0x11, 0x00


	//----- nvinfo : EIATTR_KPARAM_INFO
	.align		4
.L_47:
        /*0048*/ 	.byte	0x04, 0x17
        /*004a*/ 	.short	(.L_49 - .L_48)
.L_48:
        /*004c*/ 	.word	0x00000000
        /*0050*/ 	.short	0x0001
        /*0052*/ 	.short	0x0004
        /*0054*/ 	.byte	0x00, 0xf0, 0x11, 0x00


	//----- nvinfo : EIATTR_KPARAM_INFO
	.align		4
.L_49:
        /*0058*/ 	.byte	0x04, 0x17
        /*005a*/ 	.short	(.L_51 - .L_50)
.L_50:
        /*005c*/ 	.word	0x00000000
        /*0060*/ 	.short	0x0000
        /*0062*/ 	.short	0x0000
        /*0064*/ 	.byte	0x00, 0xf0, 0x11, 0x00


	//----- nvinfo : EIATTR_SPARSE_MMA_MASK
	.align		4
.L_51:
        /*0068*/ 	.byte	0x03, 0x50
        /*006a*/ 	.short	0x0000


	//----- nvinfo : EIATTR_MAXREG_COUNT
	.align		4
        /*006c*/ 	.byte	0x03, 0x1b
        /*006e*/ 	.short	0x00ff


	//----- nvinfo : EIATTR_NUM_BARRIERS
	.align		4
        /*0070*/ 	.byte	0x02, 0x4c
        /*0072*/ 	.byte	0x01
	.zero		1


	//----- nvinfo : EIATTR_MERCURY_ISA_VERSION
	.align		4
        /*0074*/ 	.byte	0x03, 0x5f
        /*0076*/ 	.short	0x0101


	//----- nvinfo : EIATTR_VRC_CTA_INIT_COUNT
	.align		4
        /*0078*/ 	.byte	0x02, 0x4a
	.zero		1
	.zero		1


	//----- nvinfo : EIATTR_EXIT_INSTR_OFFSETS
	.align		4
        /*007c*/ 	.byte	0x04, 0x1c
        /*007e*/ 	.short	(.L_53 - .L_52)


	//   ....[0]....
.L_52:
        /*0080*/ 	.word	0x000002e0


	//   ....[1]....
        /*0084*/ 	.word	0x00000db0


	//----- nvinfo : EIATTR_CBANK_PARAM_SIZE
	.align		4
.L_53:
        /*0088*/ 	.byte	0x03, 0x19
        /*008a*/ 	.short	0x0028


	//----- nvinfo : EIATTR_PARAM_CBANK
	.align		4
        /*008c*/ 	.byte	0x04, 0x0a
        /*008e*/ 	.short	(.L_55 - .L_54)
	.align		4
.L_54:
        /*0090*/ 	.word	index@(.nv.constant0._Z20MultiMatVecMultiply2iiiPdS_S_)
        /*0094*/ 	.short	0x0380
        /*0096*/ 	.short	0x0028


	//----- nvinfo : EIATTR_SW_WAR
	.align		4
.L_55:
        /*0098*/ 	.byte	0x04, 0x36
        /*009a*/ 	.short	(.L_57 - .L_56)
.L_56:
        /*009c*/ 	.word	0x00000008
.L_57:


//--------------------- .nv.info._Z20MultiMatVecMultiply3iiiPdS_S_ --------------------------
	.section	.nv.info._Z20MultiMatVecMultiply3iiiPdS_S_,"",@"SHT_CUDA_INFO"
	.sectionflags	@""
	.align	4


	//----- nvinfo : EIATTR_CUDA_API_VERSION
	.align		4
        /*0000*/ 	.byte	0x04, 0x37
        /*0002*/ 	.short	(.L_59 - .L_58)
.L_58:
        /*0004*/ 	.word	0x00000082


	//----- nvinfo : EIATTR_KPARAM_INFO
	.align		4
.L_59:
        /*0008*/ 	.byte	0x04, 0x17
        /*000a*/ 	.short	(.L_61 - .L_60)
.L_60:
        /*000c*/ 	.word	0x00000000
        /*0010*/ 	.short	0x0005
        /*0012*/ 	.short	0x0020
        /*0014*/ 	.byte	0x00, 0xf5, 0x21, 0x00


	//----- nvinfo : EIATTR_KPARAM_INFO
	.align		4
.L_61:
        /*0018*/ 	.byte	0x04, 0x17
        /*001a*/ 	.short	(.L_63 - .L_62)
.L_62:
        /*001c*/ 	.word	0x00000000
        /*0020*/ 	.short	0x0004
        /*0022*/ 	.short	0x0018
        /*0024*/ 	.byte	0x00, 0xf5, 0x21, 0x00


	//----- nvinfo : EIATTR_KPARAM_INFO
	.align		4
.L_63:
        /*0028*/ 	.byte	0x04, 0x17
        /*002a*/ 	.short	(.L_65 - .L_64)
.L_64:
        /*002c*/ 	.word	0x00000000
        /*0030*/ 	.short	0x0003
        /*0032*/ 	.short	0x0010
        /*0034*/ 	.byte	0x00, 0xf5, 0x21, 0x00


	//----- nvinfo : EIATTR_KPARAM_INFO
	.align		4
.L_65:
        /*0038*/ 	.byte	0x04, 0x17
        /*003a*/ 	.short	(.L_67 - .L_66)
.L_66:
        /*003c*/ 	.word	0x00000000
        /*0040*/ 	.short	0x0002
        /*0042*/ 	.short	0x0008
        /*0044*/ 	.byte	0x00, 0xf0, 0x11, 0x00


	//----- nvinfo : EIATTR_KPARAM_INFO
	.align		4
.L_67:
        /*0048*/ 	.byte	0x04, 0x17
        /*004a*/ 	.short	(.L_69 - .L_68)
.L_68:
        /*004c*/ 	.word	0x00000000
        /*0050*/ 	.short	0x0001
        /*0052*/ 	.short	0x0004
        /*0054*/ 	.byte	0x00, 0xf0, 0x11, 0x00


	//----- nvinfo : EIATTR_KPARAM_INFO
	.align		4
.L_69:
        /*0058*/ 	.byte	0x04, 0x17
        /*005a*/ 	.short	(.L_71 - .L_70)
.L_70:
        /*005c*/ 	.word	0x00000000
        /*0060*/ 	.short	0x0000
        /*0062*/ 	.short	0x0000
        /*0064*/ 	.byte	0x00, 0xf0, 0x11, 0x00


	//----- nvinfo : EIATTR_SPARSE_MMA_MASK
	.align		4
.L_71:
        /*0068*/ 	.byte	0x03, 0x50
        /*006a*/ 	.short	0x0000


	//----- nvinfo : EIATTR_MAXREG_COUNT
	.align		4
        /*006c*/ 	.byte	0x03, 0x1b
        /*006e*/ 	.short	0x00ff


	//----- nvinfo : EIATTR_NUM_BARRIERS
	.align		4
        /*0070*/ 	.byte	0x02, 0x4c
        /*0072*/ 	.byte	0x01
	.zero		1


	//----- nvinfo : EIATTR_MERCURY_ISA_VERSION
	.align		4
        /*0074*/ 	.byte	0x03, 0x5f
        /*0076*/ 	.short	0x0101


	//----- nvinfo : EIATTR_VRC_CTA_INIT_COUNT
	.align		4
        /*0078*/ 	.byte	0x02, 0x4a
	.zero		1
	.zero		1


	//----- nvinfo : EIATTR_EXIT_INSTR_OFFSETS
	.align		4
        /*007c*/ 	.byte	0x04, 0x1c
        /*007e*/ 	.short	(.L_73 - .L_72)


	//   ....[0]....
.L_72:
        /*0080*/ 	.word	0x00000080


	//   ....[1]....
        /*0084*/ 	.word	0x000005f0


	//----- nvinfo : EIATTR_CRS_STACK_SIZE
	.align		4
.L_73:
        /*0088*/ 	.byte	0x04, 0x1e
        /*008a*/ 	.short	(.L_75 - .L_74)
.L_74:
        /*008c*/ 	.word	0x00000000


	//----- nvinfo : EIATTR_CBANK_PARAM_SIZE
	.align		4
.L_75:
        /*0090*/ 	.byte	0x03, 0x19
        /*0092*/ 	.short	0x0028


	//----- nvinfo : EIATTR_PARAM_CBANK
	.align		4
        /*0094*/ 	.byte	0x04, 0x0a
        /*0096*/ 	.short	(.L_77 - .L_76)
	.align		4
.L_76:
        /*0098*/ 	.word	index@(.nv.constant0._Z20MultiMatVecMultiply3iiiPdS_S_)
        /*009c*/ 	.short	0x0380
        /*009e*/ 	.short	0x0028


	//----- nvinfo : EIATTR_SW_WAR
	.align		4
.L_77:
        /*00a0*/ 	.byte	0x04, 0x36
        /*00a2*/ 	.short	(.L_79 - .L_78)
.L_78:
        /*00a4*/ 	.word	0x00000008
.L_79:


//--------------------- .nv.callgraph             --------------------------
	.section	.nv.callgraph,"",@"SHT_CUDA_CALLGRAPH"
	.align	4
	.sectionentsize	8
	.align		4
        /*0000*/ 	.word	0x00000000
	.align		4
        /*0004*/ 	.word	0xffffffff
	.align		4
        /*0008*/ 	.word	0x00000000
	.align		4
        /*000c*/ 	.word	0xfffffffe
	.align		4
        /*0010*/ 	.word	0x00000000
	.align		4
        /*0014*/ 	.word	0xfffffffd
	.align		4
        /*0018*/ 	.word	0x00000000
	.align		4
        /*001c*/ 	.word	0xfffffffc


//--------------------- .text._Z20MultiMatVecMultiply1iiiPdS_S_ --------------------------
	.section	.text._Z20MultiMatVecMultiply1iiiPdS_S_,"ax",@progbits
	.align	128
        .global         _Z20MultiMatVecMultiply1iiiPdS_S_
        .type           _Z20MultiMatVecMultiply1iiiPdS_S_,@function
        .size           _Z20MultiMatVecMultiply1iiiPdS_S_,(.L_x_19 - _Z20MultiMatVecMultiply1iiiPdS_S_)
        .other          _Z20MultiMatVecMultiply1iiiPdS_S_,@"STO_CUDA_ENTRY STV_DEFAULT"
_Z20MultiMatVecMultiply1iiiPdS_S_:
.text._Z20MultiMatVecMultiply1iiiPdS_S_:
[----:B------:R-:W-:Y:S01]  /*0000*/  LDC R1, c[0x0][0x37c] ;  /* 0x0000df00ff017b82 */ /* 0x000fe20000000800 */
[----:B------:R-:W0:Y:S07]  /*0010*/  S2R R0, SR_TID.X ;  /* 0x0000000000007919 */ /* 0x000e2e0000002100 */
[----:B------:R-:W0:Y:S08]  /*0020*/  S2UR UR4, SR_CTAID.X ;  /* 0x00000000000479c3 */ /* 0x000e300000002500 */
[----:B------:R-:W0:Y:S08]  /*0030*/  LDC R5, c[0x0][0x360] ;  /* 0x0000d800ff057b82 */ /* 0x000e300000000800 */
[----:B------:R-:W1:Y:S01]  /*0040*/  LDC.64 R2, c[0x0][0x380] ;  /* 0x0000e000ff027b82 */ /* 0x000e620000000a00 */
[----:B0-----:R-:W-:-:S02]  /*0050*/  IMAD R0, R5, UR4, R0 ;  /* 0x0000000405007c24 */ /* 0x001fc4000f8e0200 */
[----:B-1----:R-:W-:-:S05]  /*0060*/  IMAD R5, R3, R2, RZ ;  /* 0x0000000203057224 */ /* 0x002fca00078e02ff */
[----:B------:R-:W-:-:S13]  /*0070*/  ISETP.GE.AND P0, PT, R0, R5, PT ;  /* 0x000000050000720c */ /* 0x000fda0003f06270 */
[----:B------:R-:W-:Y:S05]  /*0080*/  @P0 EXIT ;  /* 0x000000000000094d */ /* 0x000fea0003800000 */
[----:B------:R-:W-:Y:S01]  /*0090*/  IABS R9, R3 ;  /* 0x0000000300097213 */ /* 0x000fe20000000000 */
[----:B------:R-:W0:Y:S01]  /*00a0*/  LDCU.64 UR4, c[0x0][0x358] ;  /* 0x00006b00ff0477ac */ /* 0x000e220008000a00 */
[----:B------:R-:W-:Y:S02]  /*00b0*/  ISETP.GE.AND P2, PT, R0, RZ, PT ;  /* 0x000000ff0000720c */ /* 0x000fe40003f46270 */
[----:B------:R-:W-:Y:S01]  /*00c0*/  CS2R R12, SRZ ;  /* 0x00000000000c7805 */ /* 0x000fe2000001ff00 */
[----:B------:R-:W1:Y:S08]  /*00d0*/  I2F.RP R2, R9 ;  /* 0x0000000900027306 */ /* 0x000e700000209400 */
[----:B-1----:R-:W1:Y:S02]  /*00e0*/  MUFU.RCP R2, R2 ;  /* 0x0000000200027308 */ /* 0x002e640000001000 */
[----:B-1----:R-:W-:-:S06]  /*00f0*/  IADD3 R4, PT, PT, R2, 0xffffffe, RZ ;  /* 0x0ffffffe02047810 */ /* 0x002fcc0007ffe0ff */
[----:B------:R1:W2:Y:S02]  /*0100*/  F2I.FTZ.U32.TRUNC.NTZ R5, R4 ;  /* 0x0000000400057305 */ /* 0x0002a4000021f000 */
[----:B-1----:R-:W-:Y:S02]  /*0110*/  HFMA2 R4, -RZ, RZ, 0, 0 ;  /* 0x00000000ff047431 */ /* 0x002fe400000001ff */
[----:B--2---:R-:W-:-:S04]  /*0120*/  IMAD.MOV R6, RZ, RZ, -R5 ;  /* 0x000000ffff067224 */ /* 0x004fc800078e0a05 */
[----:B------:R-:W-:Y:S01]  /*0130*/  IMAD R7, R6, R9, RZ ;  /* 0x0000000906077224 */ /* 0x000fe200078e02ff */
[----:B------:R-:W-:-:S03]  /*0140*/  IABS R6, R0 ;  /* 0x0000000000067213 */ /* 0x000fc60000000000 */
[----:B------:R-:W-:-:S06]  /*0150*/  IMAD.HI.U32 R5, R5, R7, R4 ;  /* 0x0000000705057227 */ /* 0x000fcc00078e0004 */
[----:B------:R-:W-:-:S04]  /*0160*/  IMAD.HI.U32 R5, R5, R6, RZ ;  /* 0x0000000605057227 */ /* 0x000fc800078e00ff */
[----:B------:R-:W-:-:S04]  /*0170*/  IMAD.MOV R2, RZ, RZ, -R5 ;  /* 0x000000ffff027224 */ /* 0x000fc800078e0a05 */
[C---:B------:R-:W-:Y:S02]  /*0180*/  IMAD R6, R9.reuse, R2, R6 ;  /* 0x0000000209067224 */ /* 0x040fe400078e0206 */
[----:B------:R-:W1:Y:S03]  /*0190*/  LDC R2, c[0x0][0x388] ;  /* 0x0000e200ff027b82 */ /* 0x000e660000000800 */
[----:B------:R-:W-:-:S13]  /*01a0*/  ISETP.GT.U32.AND P0, PT, R9, R6, PT ;  /* 0x000000060900720c */ /* 0x000fda0003f04070 */
[----:B------:R-:W-:-:S04]  /*01b0*/  @!P0 IADD3 R6, PT, PT, R6, -R9, RZ ;  /* 0x8000000906068210 */ /* 0x000fc80007ffe0ff */
[----:B------:R-:W-:Y:S01]  /*01c0*/  ISETP.GT.U32.AND P1, PT, R9, R6, PT ;  /* 0x000000060900720c */ /* 0x000fe20003f24070 */
[----:B------:R-:W-:Y:S01]  /*01d0*/  IMAD.IADD R7, R6, 0x1, -R9 ;  /* 0x0000000106077824 */ /* 0x000fe200078e0a09 */
[----:B-1----:R-:W-:-:S04]  /*01e0*/  ISETP.GE.AND P3, PT, R2, 0x1, PT ;  /* 0x000000010200780c */ /* 0x002fc80003f66270 */
[----:B------:R-:W-:-:S04]  /*01f0*/  SEL R7, R7, R6, !P1 ;  /* 0x0000000607077207 */ /* 0x000fc80004800000 */
[----:B------:R-:W-:-:S05]  /*0200*/  @!P2 IADD3 R7, PT, PT, -R7, RZ, RZ ;  /* 0x000000ff0707a210 */ /* 0x000fca0007ffe1ff */
[----:B0-----:R-:W-:Y:S05]  /*0210*/  @!P3 BRA `(.L_x_0) ;  /* 0x0000000400d4b947 */ /* 0x001fea0003800000 */
[----:B------:R-:W-:Y:S01]  /*0220*/  ISETP.GE.U32.AND P1, PT, R6, R9, PT ;  /* 0x000000090600720c */ /* 0x000fe20003f26070 */
[----:B------:R-:W-:Y:S01]  /*0230*/  @!P0 VIADD R5, R5, 0x1 ;  /* 0x0000000105058836 */ /* 0x000fe20000000000 */
[-C--:B------:R-:W-:Y:S02]  /*0240*/  LOP3.LUT R4, R0, R3.reuse, RZ, 0x3c, !PT ;  /* 0x0000000300047212 */ /* 0x080fe400078e3cff */
[----:B------:R-:W-:Y:S02]  /*0250*/  CS2R R12, SRZ ;  /* 0x00000000000c7805 */ /* 0x000fe4000001ff00 */
[----:B------:R-:W-:Y:S02]  /*0260*/  ISETP.NE.AND P0, PT, R3, RZ, PT ;  /* 0x000000ff0300720c */ /* 0x000fe40003f05270 */
[----:B------:R-:W-:Y:S02]  /*0270*/  ISETP.GE.AND P2, PT, R4, RZ, PT ;  /* 0x000000ff0400720c */ /* 0x000fe40003f46270 */
[----:B------:R-:W-:-:S03]  /*0280*/  LOP3.LUT R6, RZ, R3, RZ, 0x33, !PT ;  /* 0x00000003ff067212 */ /* 0x000fc600078e33ff */
[----:B------:R-:W-:Y:S02]  /*0290*/  @P1 IADD3 R5, PT, PT, R5, 0x1, RZ ;  /* 0x0000000105051810 */ /* 0x000fe40007ffe0ff */
[----:B------:R-:W-:-:S03]  /*02a0*/  ISETP.GE.U32.AND P1, PT, R2, 0x8, PT ;  /* 0x000000080200780c */ /* 0x000fc60003f26070 */
[----:B------:R-:W-:Y:S01]  /*02b0*/  IMAD.MOV.U32 R9, RZ, RZ, R5 ;  /* 0x000000ffff097224 */ /* 0x000fe200078e0005 */
[----:B------:R-:W-:-:S04]  /*02c0*/  LOP3.LUT R5, R2, 0x7, RZ, 0xc0, !PT ;  /* 0x0000000702057812 */ /* 0x000fc800078ec0ff */
[----:B------:R-:W-:Y:S02]  /*02d0*/  @!P2 IADD3 R9, PT, PT, -R9, RZ, RZ ;  /* 0x000000ff0909a210 */ /* 0x000fe40007ffe1ff */
[----:B------:R-:W-:Y:S02]  /*02e0*/  ISETP.NE.AND P2, PT, R5, RZ, PT ;  /* 0x000000ff0500720c */ /* 0x000fe40003f45270 */
[C---:B------:R-:W-:Y:S02]  /*02f0*/  SEL R9, R6.reuse, R9, !P0 ;  /* 0x0000000906097207 */ /* 0x040fe40004000000 */
[----:B------:R-:W-:Y:S01]  /*0300*/  SEL R6, R6, R7, !P0 ;  /* 0x0000000706067207 */ /* 0x000fe20004000000 */
[----:B------:R-:W-:Y:S02]  /*0310*/  IMAD.MOV.U32 R7, RZ, RZ, RZ ;  /* 0x000000ffff077224 */ /* 0x000fe400078e00ff */
[----:B------:R-:W-:Y:S01]  /*0320*/  IMAD R24, R9, R2, RZ ;  /* 0x0000000209187224 */ /* 0x000fe200078e02ff */
[----:B------:R-:W-:Y:S06]  /*0330*/  @!P1 BRA `(.L_x_1) ;  /* 0x0000000000b49947 */ /* 0x000fec0003800000 */
[----:B------:R-:W-:Y:S01]  /*0340*/  LOP3.LUT R7, R2, 0x7ffffff8, RZ, 0xc0, !PT ;  /* 0x7ffffff802077812 */ /* 0x000fe200078ec0ff */
[----:B------:R-:W-:Y:S01]  /*0350*/  IMAD R26, R24, R3, R6 ;  /* 0x00000003181a7224 */ /* 0x000fe200078e0206 */
[----:B------:R-:W-:Y:S02]  /*0360*/  MOV R4, R24 ;  /* 0x0000001800047202 */ /* 0x000fe40000000f00 */
[----:B------:R-:W-:Y:S01]  /*0370*/  CS2R R12, SRZ ;  /* 0x00000000000c7805 */ /* 0x000fe2000001ff00 */
[----:B------:R-:W-:-:S07]  /*0380*/  IMAD.MOV R25, RZ, RZ, -R7 ;  /* 0x000000ffff197224 */ /* 0x000fce00078e0a07 */
.L_x_2:
[----:B------:R-:W0:Y:S08]  /*0390*/  LDC.64 R22, c[0x0][0x390] ;  /* 0x0000e400ff167b82 */ /* 0x000e300000000a00 */
[----:B------:R-:W1:Y:S01]  /*03a0*/  LDC.64 R18, c[0x0][0x398] ;  /* 0x0000e600ff127b82 */ /* 0x000e620000000a00 */
[----:B0-----:R-:W-:-:S05]  /*03b0*/  IMAD.WIDE R22, R4, 0x8, R22 ;  /* 0x0000000804167825 */ /* 0x001fca00078e0216 */
[----:B------:R-:W2:Y:S01]  /*03c0*/  LDG.E.64 R10, desc[UR4][R22.64] ;  /* 0x00000004160a7981 */ /* 0x000ea2000c1e1b00 */
[----:B-1----:R-:W-:-:S03]  /*03d0*/  IMAD.WIDE R18, R26, 0x8, R18 ;  /* 0x000000081a127825 */ /* 0x002fc600078e0212 */
[----:B------:R-:W3:Y:S04]  /*03e0*/  LDG.E.64 R8, desc[UR4][R22.64+0x8] ;  /* 0x0000080416087981 */ /* 0x000ee8000c1e1b00 */
[----:B------:R-:W2:Y:S01]  /*03f0*/  LDG.E.64 R16, desc[UR4][R18.64] ;  /* 0x0000000412107981 */ /* 0x000ea2000c1e1b00 */
[----:B------:R-:W-:-:S05]  /*0400*/  IMAD.WIDE R28, R3, 0x8, R18 ;  /* 0x00000008031c7825 */ /* 0x000fca00078e0212 */
[----:B------:R-:W3:Y:S01]  /*0410*/  LDG.E.64 R14, desc[UR4][R28.64] ;  /* 0x000000041c0e7981 */ /* 0x000ee2000c1e1b00 */
[----:B------:R-:W-:Y:S01]  /*0420*/  IMAD.WIDE R20, R3, 0x8, R28 ;  /* 0x0000000803147825 */ /* 0x000fe200078e021c */
[----:B--2---:R-:W-:Y:S02]  /*0430*/  DFMA R16, R10, R16, R12 ;  /* 0x000000100a10722b */ /* 0x004fe4000000000c */
[----:B------:R-:W2:Y:S04]  /*0440*/  LDG.E.64 R12, desc[UR4][R22.64+0x10] ;  /* 0x00001004160c7981 */ /* 0x000ea8000c1e1b00 */
[----:B------:R0:W2:Y:S02]  /*0450*/  LDG.E.64 R10, desc[UR4][R20.64] ;  /* 0x00000004140a7981 */ /* 0x0000a4000c1e1b00 */
[----:B---3--:R-:W-:-:S02]  /*0460*/  DFMA R14, R8, R14, R16 ;  /* 0x0000000e080e722b */ /* 0x008fc40000000010 */
[----:B------:R-:W3:Y:S01]  /*0470*/  LDG.E.64 R8, desc[UR4][R22.64+0x18] ;  /* 0x0000180416087981 */ /* 0x000ee2000c1e1b00 */
[----:B0-----:R-:W-:-:S05]  /*0480*/  IMAD.WIDE R20, R3, 0x8, R20 ;  /* 0x0000000803147825 */ /* 0x001fca00078e0214 */
[----:B------:R-:W3:Y:S01]  /*0490*/  LDG.E.64 R16, desc[UR4][R20.64] ;  /* 0x0000000414107981 */ /* 0x000ee2000c1e1b00 */
[C---:B------:R-:W-:Y:S01]  /*04a0*/  IMAD.WIDE R18, R3.reuse, 0x8, R20 ;  /* 0x0000000803127825 */ /* 0x040fe200078e0214 */
[----:B--2---:R-:W-:Y:S02]  /*04b0*/  DFMA R10, R12, R10, R14 ;  /* 0x0000000a0c0a722b */ /* 0x004fe4000000000e */
[----:B------:R-:W2:Y:S04]  /*04c0*/  LDG.E.64 R20, desc[UR4][R22.64+0x38] ;  /* 0x0000380416147981 */ /* 0x000ea8000c1e1b00 */
[----:B------:R-:W4:Y:S04]  /*04d0*/  LDG.E.64 R14, desc[UR4][R22.64+0x20] ;  /* 0x00002004160e7981 */ /* 0x000f28000c1e1b00 */
[----:B------:R-:W4:Y:S01]  /*04e0*/  LDG.E.64 R12, desc[UR4][R18.64] ;  /* 0x00000004120c7981 */ /* 0x000f22000c1e1b00 */
[----:B------:R-:W-:Y:S01]  /*04f0*/  IMAD.WIDE R28, R3, 0x8, R18 ;  /* 0x00000008031c7825 */ /* 0x000fe200078e0212 */
[----:B---3--:R-:W-:-:S02]  /*0500*/  DFMA R16, R8, R16, R10 ;  /* 0x000000100810722b */ /* 0x008fc4000000000a */
[----:B------:R-:W3:Y:S04]  /*0510*/  LDG.E.64 R8, desc[UR4][R22.64+0x28] ;  /* 0x0000280416087981 */ /* 0x000ee8000c1e1b00 */
[----:B------:R0:W3:Y:S02]  /*0520*/  LDG.E.64 R10, desc[UR4][R28.64] ;  /* 0x000000041c0a7981 */ /* 0x0000e4000c1e1b00 */
[----:B0-----:R-:W-:-:S04]  /*0530*/  IMAD.WIDE R28, R3, 0x8, R28 ;  /* 0x00000008031c7825 */ /* 0x001fc800078e021c */
[----:B------:R-:W-:-:S06]  /*0540*/  IMAD.WIDE R18, R3, 0x8, R28 ;  /* 0x0000000803127825 */ /* 0x000fcc00078e021c */
[----:B------:R-:W2:Y:S01]  /*0550*/  LDG.E.64 R18, desc[UR4][R18.64] ;  /* 0x0000000412127981 */ /* 0x000ea2000c1e1b00 */
[----:B----4-:R-:W-:-:S03]  /*0560*/  DFMA R12, R14, R12, R16 ;  /* 0x0000000c0e0c722b */ /* 0x010fc60000000010 */
[----:B------:R-:W4:Y:S04]  /*0570*/  LDG.E.64 R14, desc[UR4][R22.64+0x30] ;  /* 0x00003004160e7981 */ /* 0x000f28000c1e1b00 */
[----:B------:R-:W4:Y:S01]  /*0580*/  LDG.E.64 R16, desc[UR4][R28.64] ;  /* 0x000000041c107981 */ /* 0x000f22000c1e1b00 */
[----:B------:R-:W-:Y:S01]  /*0590*/  IADD3 R25, PT, PT, R25, 0x8, RZ ;  /* 0x0000000819197810 */ /* 0x000fe20007ffe0ff */
[----:B---3--:R-:W-:-:S03]  /*05a0*/  DFMA R8, R8, R10, R12 ;  /* 0x0000000a0808722b */ /* 0x008fc6000000000c */
[----:B------:R-:W-:Y:S01]  /*05b0*/  ISETP.NE.AND P0, PT, R25, RZ, PT ;  /* 0x000000ff1900720c */ /* 0x000fe20003f05270 */
[----:B------:R-:W-:Y:S01]  /*05c0*/  VIADD R4, R4, 0x8 ;  /* 0x0000000804047836 */ /* 0x000fe20000000000 */
[----:B------:R-:W-:-:S03]  /*05d0*/  LEA R26, R3, R26, 0x3 ;  /* 0x0000001a031a7211 */ /* 0x000fc600078e18ff */
[----:B----4-:R-:W-:-:S08]  /*05e0*/  DFMA R8, R14, R16, R8 ;  /* 0x000000100e08722b */ /* 0x010fd00000000008 */
[----:B--2---:R-:W-:Y:S01]  /*05f0*/  DFMA R12, R20, R18, R8 ;  /* 0x00000012140c722b */ /* 0x004fe20000000008 */
[----:B------:R-:W-:Y:S10]  /*0600*/  @P0 BRA `(.L_x_2) ;  /* 0xfffffffc00600947 */ /* 0x000ff4000383ffff */
.L_x_1:
[----:B------:R-:W-:Y:S05]  /*0610*/  @!P2 BRA `(.L_x_0) ;  /* 0x0000000000d4a947 */ /* 0x000fea0003800000 */
[----:B------:R-:W-:Y:S02]  /*0620*/  ISETP.GE.U32.AND P0, PT, R5, 0x4, PT ;  /* 0x000000040500780c */ /* 0x000fe40003f06070 */
[----:B------:R-:W-:-:S04]  /*0630*/  LOP3.LUT R25, R2, 0x3, RZ, 0xc0, !PT ;  /* 0x0000000302197812 */ /* 0x000fc800078ec0ff */
[----:B------:R-:W-:-:S07]  /*0640*/  ISETP.NE.AND P1, PT, R25, RZ, PT ;  /* 0x000000ff1900720c */ /* 0x000fce0003f25270 */
[----:B------:R-:W-:Y:S06]  /*0650*/  @!P0 BRA `(.L_x_3) ;  /* 0x0000000000588947 */ /* 0x000fec0003800000 */
[----:B------:R-:W0:Y:S01]  /*0660*/  LDC.64 R26, c[0x0][0x390] ;  /* 0x0000e400ff1a7b82 */ /* 0x000e220000000a00 */
[----:B------:R-:W-:-:S04]  /*0670*/  IMAD.IADD R5, R24, 0x1, R7 ;  /* 0x0000000118057824 */ /* 0x000fc800078e0207 */
[----:B------:R-:W-:-:S03]  /*0680*/  IMAD R11, R5, R3, R6 ;  /* 0x00000003050b7224 */ /* 0x000fc600078e0206 */
[----:B------:R-:W1:Y:S01]  /*0690*/  LDC.64 R8, c[0x0][0x398] ;  /* 0x0000e600ff087b82 */ /* 0x000e620000000a00 */
[----:B0-----:R-:W-:-:S05]  /*06a0*/  IMAD.WIDE R26, R5, 0x8, R26 ;  /* 0x00000008051a7825 */ /* 0x001fca00078e021a */
[----:B------:R-:W2:Y:S01]  /*06b0*/  LDG.E.64 R22, desc[UR4][R26.64] ;  /* 0x000000041a167981 */ /* 0x000ea2000c1e1b00 */
[----:B-1----:R-:W-:-:S03]  /*06c0*/  IMAD.WIDE R8, R11, 0x8, R8 ;  /* 0x000000080b087825 */ /* 0x002fc600078e0208 */
[----:B------:R-:W3:Y:S04]  /*06d0*/  LDG.E.64 R14, desc[UR4][R26.64+0x10] ;  /* 0x000010041a0e7981 */ /* 0x000ee8000c1e1b00 */
[----:B------:R-:W2:Y:S01]  /*06e0*/  LDG.E.64 R4, desc[UR4][R8.64] ;  /* 0x0000000408047981 */ /* 0x000ea2000c1e1b00 */
[----:B------:R-:W-:-:S03]  /*06f0*/  IMAD.WIDE R28, R3, 0x8, R8 ;  /* 0x00000008031c7825 */ /* 0x000fc600078e0208 */
[----:B------:R-:W4:Y:S04]  /*0700*/  LDG.E.64 R18, desc[UR4][R26.64+0x18] ;  /* 0x000018041a127981 */ /* 0x000f28000c1e1b00 */
[----:B------:R0:W5:Y:S04]  /*0710*/  LDG.E.64 R10, desc[UR4][R28.64] ;  /* 0x000000041c0a7981 */ /* 0x000168000c1e1b00 */
[----:B------:R-:W5:Y:S01]  /*0720*/  LDG.E.64 R8, desc[UR4][R26.64+0x8] ;  /* 0x000008041a087981 */ /* 0x000f62000c1e1b00 */
[----:B0-----:R-:W-:-:S05]  /*0730*/  IMAD.WIDE R28, R3, 0x8, R28 ;  /* 0x00000008031c7825 */ /* 0x001fca00078e021c */
[----:B------:R-:W3:Y:S01]  /*0740*/  LDG.E.64 R16, desc[UR4][R28.64] ;  /* 0x000000041c107981 */ /* 0x000ee2000c1e1b00 */
[----:B------:R-:W-:-:S06]  /*0750*/  IMAD.WIDE R20, R3, 0x8, R28 ;  /* 0x0000000803147825 */ /* 0x000fcc00078e021c */
[----:B------:R-:W4:Y:S01]  /*0760*/  LDG.E.64 R20, desc[UR4][R20.64] ;  /* 0x0000000414147981 */ /* 0x000f22000c1e1b00 */
[----:B------:R-:W-:Y:S01]  /*0770*/  IADD3 R7, PT, PT, R7, 0x4, RZ ;  /* 0x0000000407077810 */ /* 0x000fe20007ffe0ff */
[----:B--2---:R-:W-:-:S08]  /*0780*/  DFMA R4, R22, R4, R12 ;  /* 0x000000041604722b */ /* 0x004fd0000000000c */
[----:B-----5:R-:W-:-:S08]  /*0790*/  DFMA R4, R8, R10, R4 ;  /* 0x0000000a0804722b */ /* 0x020fd00000000004 */
[----:B---3--:R-:W-:-:S08]  /*07a0*/  DFMA R4, R14, R16, R4 ;  /* 0x000000100e04722b */ /* 0x008fd00000000004 */
[----:B----4-:R-:W-:-:S11]  /*07b0*/  DFMA R12, R18, R20, R4 ;  /* 0x00000014120c722b */ /* 0x010fd60000000004 */
.L_x_3:
[----:B------:R-:W-:Y:S05]  /*07c0*/  @!P1 BRA `(.L_x_0) ;  /* 0x0000000000689947 */ /* 0x000fea0003800000 */
[----:B------:R-:W0:Y:S01]  /*07d0*/  LDC.64 R16, c[0x0][0x390] ;  /* 0x0000e400ff107b82 */ /* 0x000e220000000a00 */
[----:B------:R-:W-:Y:S02]  /*07e0*/  ISETP.NE.AND P0, PT, R25, 0x1, PT ;  /* 0x000000011900780c */ /* 0x000fe40003f05270 */
[----:B------:R-:W-:-:S04]  /*07f0*/  LOP3.LUT R2, R2, 0x1, RZ, 0xc0, !PT ;  /* 0x0000000102027812 */ /* 0x000fc800078ec0ff */
[----:B------:R-:W-:Y:S01]  /*0800*/  ISETP.NE.U32.AND P1, PT, R2, 0x1, PT ;  /* 0x000000010200780c */ /* 0x000fe20003f25070 */
[----:B------:R-:W1:Y:S06]  /*0810*/  LDC.64 R10, c[0x0][0x398] ;  /* 0x0000e600ff0a7b82 */ /* 0x000e6c0000000a00 */
[----:B------:R-:W-:Y:S01]  /*0820*/  @P0 IMAD.IADD R15, R24, 0x1, R7 ;  /* 0x00000001180f0824 */ /* 0x000fe200078e0207 */
[----:B------:R-:W-:Y:S01]  /*0830*/  @P0 IADD3 R7, PT, PT, R7, 0x2, RZ ;  /* 0x0000000207070810 */ /* 0x000fe20007ffe0ff */
[----:B------:R-:W2:Y:S02]  /*0840*/  LDC.64 R4, c[0x0][0x390] ;  /* 0x0000e400ff047b82 */ /* 0x000ea40000000a00 */
[----:B------:R-:W-:-:S06]  /*0850*/  @P0 IMAD R19, R15, R3, R6 ;  /* 0x000000030f130224 */ /* 0x000fcc00078e0206 */
[----:B------:R-:W3:Y:S01]  /*0860*/  LDC.64 R8, c[0x0][0x398] ;  /* 0x0000e600ff087b82 */ /* 0x000ee20000000a00 */
[----:B0-----:R-:W-:Y:S01]  /*0870*/  @P0 IMAD.WIDE R16, R15, 0x8, R16 ;  /* 0x000000080f100825 */ /* 0x001fe200078e0210 */
[----:B------:R-:W-:-:S04]  /*0880*/  @!P1 IADD3 R23, PT, PT, R24, R7, RZ ;  /* 0x0000000718179210 */ /* 0x000fc80007ffe0ff */
[----:B------:R-:W4:Y:S01]  /*0890*/  @P0 LDG.E.64 R14, desc[UR4][R16.64] ;  /* 0x00000004100e0981 */ /* 0x000f22000c1e1b00 */
[----:B-1----:R-:W-:-:S05]  /*08a0*/  @P0 IMAD.WIDE R18, R19, 0x8, R10 ;  /* 0x0000000813120825 */ /* 0x002fca00078e020a */
[----:B------:R-:W4:Y:S01]  /*08b0*/  @P0 LDG.E.64 R10, desc[UR4][R18.64] ;  /* 0x00000004120a0981 */ /* 0x000f22000c1e1b00 */
[----:B------:R-:W-:-:S04]  /*08c0*/  @P0 IMAD.WIDE R20, R3, 0x8, R18 ;  /* 0x0000000803140825 */ /* 0x000fc800078e0212 */
[C---:B------:R-:W-:Y:S02]  /*08d0*/  @!P1 IMAD R25, R23.reuse, R3, R6 ;  /* 0x0000000317199224 */ /* 0x040fe400078e0206 */
[----:B------:R-:W5:Y:S01]  /*08e0*/  @P0 LDG.E.64 R2, desc[UR4][R16.64+0x8] ;  /* 0x0000080410020981 */ /* 0x000f62000c1e1b00 */
[----:B--2---:R-:W-:-:S03]  /*08f0*/  @!P1 IMAD.WIDE R4, R23, 0x8, R4 ;  /* 0x0000000817049825 */ /* 0x004fc600078e0204 */
[----:B------:R-:W5:Y:S01]  /*0900*/  @P0 LDG.E.64 R6, desc[UR4][R20.64] ;  /* 0x0000000414060981 */ /* 0x000f62000c1e1b00 */
[----:B---3--:R-:W-:-:S03]  /*0910*/  @!P1 IMAD.WIDE R8, R25, 0x8, R8 ;  /* 0x0000000819089825 */ /* 0x008fc600078e0208 */
[----:B------:R-:W2:Y:S04]  /*0920*/  @!P1 LDG.E.64 R4, desc[UR4][R4.64] ;  /* 0x0000000404049981 */ /* 0x000ea8000c1e1b00 */
[----:B------:R-:W2:Y:S01]  /*0930*/  @!P1 LDG.E.64 R8, desc[UR4][R8.64] ;  /* 0x0000000408089981 */ /* 0x000ea2000c1e1b00 */
[----:B----4-:R-:W-:-:S08]  /*0940*/  @P0 DFMA R10, R14, R10, R12 ;  /* 0x0000000a0e0a022b */ /* 0x010fd0000000000c */
[----:B-----5:R-:W-:-:S08]  /*0950*/  @P0 DFMA R12, R2, R6, R10 ;  /* 0x00000006020c022b */ /* 0x020fd0000000000a */
[----:B--2---:R-:W-:-:S11]  /*0960*/  @!P1 DFMA R12, R4, R8, R12 ;  /* 0x00000008040c922b */ /* 0x004fd6000000000c */
.L_x_0:
[----:B------:R-:W0:Y:S02]  /*0970*/  LDC.64 R2, c[0x0][0x3a0] ;  /* 0x0000e800ff027b82 */ /* 0x000e240000000a00 */
[----:B0-----:R-:W-:-:S05]  /*0980*/  IMAD.WIDE R2, R0, 0x8, R2 ;  /* 0x0000000800027825 */ /* 0x001fca00078e0202 */
[----:B------:R-:W-:Y:S01]  /*0990*/  STG.E.64 desc[UR4][R2.64], R12 ;  /* 0x0000000c02007986 */ /* 0x000fe2000c101b04 */
[----:B------:R-:W-:Y:S05]  /*09a0*/  EXIT ;  /* 0x000000000000794d */ /* 0x000fea0003800000 */
.L_x_4:
[----:B------:R-:W-:-:S00]  /*09b0*/  BRA `(.L_x_4) ;  /* 0xfffffffc00fc7947 */ /* 0x000fc0000383ffff */
[----:B------:R-:W-:-:S00]  /*09c0*/  NOP ;  /* 0x0000000000007918 */ /* 0x000fc00000000000 */
        /* <DEDUP_REMOVED lines=11> */
.L_x_19:


//--------------------- .text._Z20MultiMatVecMultiply2iiiPdS_S_ --------------------------
	.section	.text._Z20MultiMatVecMultiply2iiiPdS_S_,"ax",@progbits
	.align	128
        .global         _Z20MultiMatVecMultiply2iiiPdS_S_
        .type           _Z20MultiMatVecMultiply2iiiPdS_S_,@function
        .size           _Z20MultiMatVecMultiply2iiiPdS_S_,(.L_x_20 - _Z20MultiMatVecMultiply2iiiPdS_S_)
        .other          _Z20MultiMatVecMultiply2iiiPdS_S_,@"STO_CUDA_ENTRY STV_DEFAULT"
_Z20MultiMatVecMultiply2iiiPdS_S_:
.text._Z20MultiMatVecMultiply2iiiPdS_S_:
[----:B------:R-:W-:Y:S08]  /*0000*/  LDC R1, c[0x0][0x37c] ;  /* 0x0000df00ff017b82 */ /* 0x000ff00000000800 */
[----:B------:R-:W0:Y:S01]  /*0010*/  LDC R0, c[0x0][0x384] ;  /* 0x0000e100ff007b82 */ /* 0x000e220000000800 */
[----:B------:R-:W1:Y:S01]  /*0020*/  S2R R3, SR_TID.X ;  /* 0x0000000000037919 */ /* 0x000e620000002100 */
[----:B------:R-:W2:Y:S06]  /*0030*/  LDCU.64 UR10, c[0x0][0x358] ;  /* 0x00006b00ff0a77ac */ /* 0x000eac0008000a00 */
[----:B------:R-:W3:Y:S08]  /*0040*/  S2UR UR4, SR_CTAID.X ;  /* 0x00000000000479c3 */ /* 0x000ef00000002500 */
[----:B------:R-:W3:Y:S01]  /*0050*/  LDC R2, c[0x0][0x360] ;  /* 0x0000d800ff027b82 */ /* 0x000ee20000000800 */
[----:B0-----:R-:W-:-:S04]  /*0060*/  IABS R7, R0 ;  /* 0x0000000000077213 */ /* 0x001fc80000000000 */
[----:B------:R-:W0:Y:S01]  /*0070*/  I2F.RP R6, R7 ;  /* 0x0000000700067306 */ /* 0x000e220000209400 */
[----:B-1----:R-:W-:Y:S01]  /*0080*/  ISETP.GT.U32.AND P0, PT, R3, 0x3b, PT ;  /* 0x0000003b0300780c */ /* 0x002fe20003f04070 */
[----:B---3--:R-:W-:Y:S01]  /*0090*/  IMAD R2, R2, UR4, R3 ;  /* 0x0000000402027c24 */ /* 0x008fe2000f8e0203 */
[----:B------:R-:W1:Y:S05]  /*00a0*/  LDCU UR4, c[0x0][0x380] ;  /* 0x00007000ff0477ac */ /* 0x000e6a0008000800 */
[----:B0-----:R-:W0:Y:S02]  /*00b0*/  MUFU.RCP R6, R6 ;  /* 0x0000000600067308 */ /* 0x001e240000001000 */
[----:B0-----:R-:W-:-:S06]  /*00c0*/  IADD3 R4, PT, PT, R6, 0xffffffe, RZ ;  /* 0x0ffffffe06047810 */ /* 0x001fcc0007ffe0ff */
[----:B------:R0:W3:Y:S02]  /*00d0*/  F2I.FTZ.U32.TRUNC.NTZ R5, R4 ;  /* 0x0000000400057305 */ /* 0x0000e4000021f000 */
[----:B0-----:R-:W-:Y:S01]  /*00e0*/  HFMA2 R4, -RZ, RZ, 0, 0 ;  /* 0x00000000ff047431 */ /* 0x001fe200000001ff */
[----:B---3--:R-:W-:-:S05]  /*00f0*/  IADD3 R8, PT, PT, RZ, -R5, RZ ;  /* 0x80000005ff087210 */ /* 0x008fca0007ffe0ff */
[----:B------:R-:W-:Y:S01]  /*0100*/  IMAD R9, R8, R7, RZ ;  /* 0x0000000708097224 */ /* 0x000fe200078e02ff */
[----:B------:R-:W-:-:S03]  /*0110*/  IABS R8, R2 ;  /* 0x0000000200087213 */ /* 0x000fc60000000000 */
[----:B------:R-:W-:-:S06]  /*0120*/  IMAD.HI.U32 R5, R5, R9, R4 ;  /* 0x0000000905057227 */ /* 0x000fcc00078e0004 */
[----:B------:R-:W-:-:S05]  /*0130*/  IMAD.HI.U32 R6, R5, R8, RZ ;  /* 0x0000000805067227 */ /* 0x000fca00078e00ff */
[----:B------:R-:W-:-:S05]  /*0140*/  IADD3 R5, PT, PT, -R6, RZ, RZ ;  /* 0x000000ff06057210 */ /* 0x000fca0007ffe1ff */
[C---:B------:R-:W-:Y:S02]  /*0150*/  IMAD R4, R7.reuse, R5, R8 ;  /* 0x0000000507047224 */ /* 0x040fe400078e0208 */
[----:B------:R-:W0:Y:S03]  /*0160*/  @!P0 LDC R8, c[0x0][0x388] ;  /* 0x0000e200ff088b82 */ /* 0x000e260000000800 */
[----:B------:R-:W-:-:S13]  /*0170*/  ISETP.GT.U32.AND P3, PT, R7, R4, PT ;  /* 0x000000040700720c */ /* 0x000fda0003f64070 */
[-C--:B------:R-:W-:Y:S02]  /*0180*/  @!P3 IADD3 R4, PT, PT, R4, -R7.reuse, RZ ;  /* 0x800000070404b210 */ /* 0x080fe40007ffe0ff */
[----:B------:R-:W-:Y:S02]  /*0190*/  @!P3 IADD3 R6, PT, PT, R6, 0x1, RZ ;  /* 0x000000010606b810 */ /* 0x000fe40007ffe0ff */
[----:B------:R-:W-:Y:S02]  /*01a0*/  ISETP.GE.U32.AND P1, PT, R4, R7, PT ;  /* 0x000000070400720c */ /* 0x000fe40003f26070 */
[----:B------:R-:W-:Y:S02]  /*01b0*/  LOP3.LUT R4, R2, R0, RZ, 0x3c, !PT ;  /* 0x0000000002047212 */ /* 0x000fe400078e3cff */
[----:B------:R-:W-:Y:S02]  /*01c0*/  ISETP.NE.AND P3, PT, R0, RZ, PT ;  /* 0x000000ff0000720c */ /* 0x000fe40003f65270 */
[----:B------:R-:W-:-:S02]  /*01d0*/  ISETP.GE.AND P2, PT, R4, RZ, PT ;  /* 0x000000ff0400720c */ /* 0x000fc40003f46270 */
[----:B------:R-:W3:Y:S05]  /*01e0*/  @!P0 LDC.64 R4, c[0x0][0x390] ;  /* 0x0000e400ff048b82 */ /* 0x000eea0000000a00 */
[----:B------:R-:W-:-:S04]  /*01f0*/  @P1 IADD3 R6, PT, PT, R6, 0x1, RZ ;  /* 0x0000000106061810 */ /* 0x000fc80007ffe0ff */
[----:B------:R-:W-:-:S04]  /*0200*/  MOV R10, R6 ;  /* 0x00000006000a7202 */ /* 0x000fc80000000f00 */
[----:B------:R-:W-:Y:S02]  /*0210*/  @!P2 IADD3 R10, PT, PT, -R10, RZ, RZ ;  /* 0x000000ff0a0aa210 */ /* 0x000fe40007ffe1ff */
[----:B------:R-:W-:-:S05]  /*0220*/  @!P3 LOP3.LUT R10, RZ, R0, RZ, 0x33, !PT ;  /* 0x00000000ff0ab212 */ /* 0x000fca00078e33ff */
[----:B0-----:R-:W-:-:S04]  /*0230*/  @!P0 IMAD R7, R10, R8, R3 ;  /* 0x000000080a078224 */ /* 0x001fc800078e0203 */
[----:B---3--:R-:W-:-:S06]  /*0240*/  @!P0 IMAD.WIDE R4, R7, 0x8, R4 ;  /* 0x0000000807048825 */ /* 0x008fcc00078e0204 */
[----:B--2---:R-:W2:Y:S01]  /*0250*/  @!P0 LDG.E.64 R4, desc[UR10][R4.64] ;  /* 0x0000000a04048981 */ /* 0x004ea2000c1e1b00 */
[----:B------:R-:W-:Y:S01]  /*0260*/  @!P0 MOV R6, 0x400 ;  /* 0x0000040000068802 */ /* 0x000fe20000000f00 */
[----:B-1----:R-:W-:Y:S01]  /*0270*/  IMAD R7, R0, UR4, RZ ;  /* 0x0000000400077c24 */ /* 0x002fe2000f8e02ff */
[----:B------:R-:W0:Y:S04]  /*0280*/  @!P0 S2R R9, SR_CgaCtaId ;  /* 0x0000000000098919 */ /* 0x000e280000008800 */
[----:B------:R-:W-:Y:S02]  /*0290*/  ISETP.GE.AND P1, PT, R2, R7, PT ;  /* 0x000000070200720c */ /* 0x000fe40003f26270 */
[----:B0-----:R-:W-:-:S04]  /*02a0*/  @!P0 LEA R6, R9, R6, 0x18 ;  /* 0x0000000609068211 */ /* 0x001fc800078ec0ff */
[----:B------:R-:W-:-:S05]  /*02b0*/  @!P0 LEA R3, R3, R6, 0x3 ;  /* 0x0000000603038211 */ /* 0x000fca00078e18ff */
[----:B--2---:R0:W-:Y:S01]  /*02c0*/  @!P0 STS.64 [R3], R4 ;  /* 0x0000000403008388 */ /* 0x0041e20000000a00 */
[----:B------:R-:W-:Y:S06]  /*02d0*/  BAR.SYNC.DEFER_BLOCKING 0x0 ;  /* 0x0000000000007b1d */ /* 0x000fec0000010000 */
[----:B------:R-:W-:Y:S05]  /*02e0*/  @P1 EXIT ;  /* 0x000000000000194d */ /* 0x000fea0003800000 */
[----:B------:R-:W1:Y:S01]  /*02f0*/  LDCU UR6, c[0x0][0x388] ;  /* 0x00007100ff0677ac */ /* 0x000e620008000800 */
[----:B------:R-:W-:Y:S01]  /*0300*/  CS2R R14, SRZ ;  /* 0x00000000000e7805 */ /* 0x000fe2000001ff00 */
[----:B-1----:R-:W-:-:S09]  /*0310*/  UISETP.GE.AND UP0, UPT, UR6, 0x1, UPT ;  /* 0x000000010600788c */ /* 0x002fd2000bf06270 */
[----:B------:R-:W-:Y:S05]  /*0320*/  BRA.U !UP0, `(.L_x_5) ;  /* 0x0000000908947547 */ /* 0x000fea000b800000 */
[----:B------:R-:W-:Y:S01]  /*0330*/  UISETP.GE.U32.AND UP1, UPT, UR6, 0x10, UPT ;  /* 0x000000100600788c */ /* 0x000fe2000bf26070 */
[C---:B0-----:R-:W-:Y:S01]  /*0340*/  IADD3 R5, PT, PT, -R10.reuse, RZ, RZ ;  /* 0x000000ff0a057210 */ /* 0x041fe20007ffe1ff */
[----:B------:R-:W-:Y:S02]  /*0350*/  ULOP3.LUT UR8, UR6, 0xf, URZ, 0xc0, !UPT ;  /* 0x0000000f06087892 */ /* 0x000fe4000f8ec0ff */
[----:B------:R-:W-:Y:S01]  /*0360*/  IMAD R3, R10, UR6, RZ ;  /* 0x000000060a037c24 */ /* 0x000fe2000f8e02ff */
[----:B------:R-:W-:Y:S01]  /*0370*/  CS2R R14, SRZ ;  /* 0x00000000000e7805 */ /* 0x000fe2000001ff00 */
[----:B------:R-:W-:Y:S01]  /*0380*/  UMOV UR4, URZ ;  /* 0x000000ff00047c82 */ /* 0x000fe20008000000 */
[----:B------:R-:W-:Y:S01]  /*0390*/  IMAD R16, R0, R5, R2 ;  /* 0x0000000500107224 */ /* 0x000fe200078e0202 */
[----:B------:R-:W-:Y:S01]  /*03a0*/  UISETP.NE.AND UP0, UPT, UR8, URZ, UPT ;  /* 0x000000ff0800728c */ /* 0x000fe2000bf05270 */
[----:B------:R-:W-:Y:S10]  /*03b0*/  BRA.U !UP1, `(.L_x_6) ;  /* 0x0000000509187547 */ /* 0x000ff4000b800000 */
[----:B------:R-:W0:Y:S01]  /*03c0*/  S2UR UR7, SR_CgaCtaId ;  /* 0x00000000000779c3 */ /* 0x000e220000008800 */
[----:B------:R-:W-:Y:S01]  /*03d0*/  UMOV UR5, 0x400 ;  /* 0x0000040000057882 */ /* 0x000fe20000000000 */
[----:B------:R-:W-:Y:S01]  /*03e0*/  ULOP3.LUT UR4, UR6, 0x7ffffff0, URZ, 0xc0, !UPT ;  /* 0x7ffffff006047892 */ /* 0x000fe2000f8ec0ff */
[----:B------:R-:W-:Y:S01]  /*03f0*/  IMAD R12, R3, R0, R16 ;  /* 0x00000000030c7224 */ /* 0x000fe200078e0210 */
[----:B------:R-:W-:Y:S01]  /*0400*/  CS2R R14, SRZ ;  /* 0x00000000000e7805 */ /* 0x000fe2000001ff00 */
[----:B0-----:R-:W-:Y:S02]  /*0410*/  ULEA UR5, UR7, UR5, 0x18 ;  /* 0x0000000507057291 */ /* 0x001fe4000f8ec0ff */
[----:B------:R-:W-:Y:S02]  /*0420*/  UIADD3 UR7, UPT, UPT, -UR4, URZ, URZ ;  /* 0x000000ff04077290 */ /* 0x000fe4000fffe1ff */
[----:B------:R-:W-:-:S12]  /*0430*/  UIADD3 UR5, UPT, UPT, UR5, 0x40, URZ ;  /* 0x0000004005057890 */ /* 0x000fd8000fffe0ff */
.L_x_7:
[----:B------:R-:W0:Y:S01]  /*0440*/  LDC.64 R18, c[0x0][0x398] ;  /* 0x0000e600ff127b82 */ /* 0x000e220000000a00 */
[----:B------:R-:W1:Y:S01]  /*0450*/  LDS.128 R4, [UR5+-0x40] ;  /* 0xffffc005ff047984 */ /* 0x000e620008000c00 */
[----:B0-----:R-:W-:-:S05]  /*0460*/  IMAD.WIDE R18, R12, 0x8, R18 ;  /* 0x000000080c127825 */ /* 0x001fca00078e0212 */
[----:B------:R-:W1:Y:S01]  /*0470*/  LDG.E.64 R22, desc[UR10][R18.64] ;  /* 0x0000000a12167981 */ /* 0x000e62000c1e1b00 */
[----:B------:R-:W-:-:S05]  /*0480*/  IMAD.WIDE R28, R0, 0x8, R18 ;  /* 0x00000008001c7825 */ /* 0x000fca00078e0212 */
[----:B------:R0:W2:Y:S02]  /*0490*/  LDG.E.64 R20, desc[UR10][R28.64] ;  /* 0x0000000a1c147981 */ /* 0x0000a4000c1e1b00 */
[----:B0-----:R-:W-:-:S05]  /*04a0*/  IMAD.WIDE R28, R0, 0x8, R28 ;  /* 0x00000008001c7825 */ /* 0x001fca00078e021c */
[----:B------:R-:W3:Y:S01]  /*04b0*/  LDG.E.64 R10, desc[UR10][R28.64] ;  /* 0x0000000a1c0a7981 */ /* 0x000ee2000c1e1b00 */
[----:B------:R-:W-:-:S05]  /*04c0*/  IMAD.WIDE R24, R0, 0x8, R28 ;  /* 0x0000000800187825 */ /* 0x000fca00078e021c */
[----:B------:R-:W4:Y:S01]  /*04d0*/  LDG.E.64 R8, desc[UR10][R24.64] ;  /* 0x0000000a18087981 */ /* 0x000f22000c1e1b00 */
[----:B------:R-:W-:-:S05]  /*04e0*/  IMAD.WIDE R18, R0, 0x8, R24 ;  /* 0x0000000800127825 */ /* 0x000fca00078e0218 */
[----:B------:R-:W5:Y:S01]  /*04f0*/  LDG.E.64 R24, desc[UR10][R18.64] ;  /* 0x0000000a12187981 */ /* 0x000f62000c1e1b00 */
[----:B------:R-:W-:-:S05]  /*0500*/  IMAD.WIDE R26, R0, 0x8, R18 ;  /* 0x00000008001a7825 */ /* 0x000fca00078e0212 */
[----:B------:R0:W5:Y:S02]  /*0510*/  LDG.E.64 R18, desc[UR10][R26.64] ;  /* 0x0000000a1a127981 */ /* 0x000164000c1e1b00 */
[----:B0-----:R-:W-:Y:S01]  /*0520*/  IMAD.WIDE R26, R0, 0x8, R26 ;  /* 0x00000008001a7825 */ /* 0x001fe200078e021a */
[----:B-1----:R-:W-:-:S04]  /*0530*/  DFMA R4, R4, R22, R14 ;  /* 0x000000160404722b */ /* 0x002fc8000000000e */
[----:B------:R0:W5:Y:S04]  /*0540*/  LDG.E.64 R22, desc[UR10][R26.64] ;  /* 0x0000000a1a167981 */ /* 0x000168000c1e1b00 */
[----:B--2---:R-:W-:Y:S02]  /*0550*/  DFMA R20, R20, R6, R4 ;  /* 0x000000061414722b */ /* 0x004fe40000000004 */
[----:B------:R-:W3:Y:S01]  /*0560*/  LDS.128 R4, [UR5+-0x30] ;  /* 0xffffd005ff047984 */ /* 0x000ee20008000c00 */
[----:B0-----:R-:W-:-:S05]  /*0570*/  IMAD.WIDE R26, R0, 0x8, R26 ;  /* 0x00000008001a7825 */ /* 0x001fca00078e021a */
[----:B------:R0:W2:Y:S02]  /*0580*/  LDG.E.64 R14, desc[UR10][R26.64] ;  /* 0x0000000a1a0e7981 */ /* 0x0000a4000c1e1b00 */
[----:B0-----:R-:W-:Y:S01]  /*0590*/  IMAD.WIDE R26, R0, 0x8, R26 ;  /* 0x00000008001a7825 */ /* 0x001fe200078e021a */
[----:B---3--:R-:W-:-:S04]  /*05a0*/  DFMA R4, R4, R10, R20 ;  /* 0x0000000a0404722b */ /* 0x008fc80000000014 */
[----:B------:R0:W3:Y:S04]  /*05b0*/  LDG.E.64 R20, desc[UR10][R26.64] ;  /* 0x0000000a1a147981 */ /* 0x0000e8000c1e1b00 */
[----:B----4-:R-:W-:Y:S01]  /*05c0*/  DFMA R6, R8, R6, R4 ;  /* 0x000000060806722b */ /* 0x010fe20000000004 */
[----:B------:R-:W5:Y:S01]  /*05d0*/  LDS.128 R8, [UR5+-0x20] ;  /* 0xffffe005ff087984 */ /* 0x000f620008000c00 */
[----:B0-----:R-:W-:-:S05]  /*05e0*/  IMAD.WIDE R26, R0, 0x8, R26 ;  /* 0x00000008001a7825 */ /* 0x001fca00078e021a */
[----:B------:R-:W4:Y:S01]  /*05f0*/  LDG.E.64 R28, desc[UR10][R26.64] ;  /* 0x0000000a1a1c7981 */ /* 0x000f22000c1e1b00 */
[----:B-----5:R-:W-:-:S03]  /*0600*/  DFMA R24, R8, R24, R6 ;  /* 0x000000180818722b */ /* 0x020fc60000000006 */
[----:B------:R-:W0:Y:S01]  /*0610*/  LDS.128 R4, [UR5+-0x10] ;  /* 0xfffff005ff047984 */ /* 0x000e220008000c00 */
[----:B------:R-:W-:-:S05]  /*0620*/  IMAD.WIDE R8, R0, 0x8, R26 ;  /* 0x0000000800087825 */ /* 0x000fca00078e021a */
[----:B------:R1:W5:Y:S01]  /*0630*/  LDG.E.64 R26, desc[UR10][R8.64] ;  /* 0x0000000a081a7981 */ /* 0x000362000c1e1b00 */
[----:B------:R-:W-:Y:S01]  /*0640*/  DFMA R10, R18, R10, R24 ;  /* 0x0000000a120a722b */ /* 0x000fe20000000018 */
[----:B------:R-:W-:-:S05]  /*0650*/  IMAD.WIDE R18, R0, 0x8, R8 ;  /* 0x0000000800127825 */ /* 0x000fca00078e0208 */
[----:B------:R-:W5:Y:S02]  /*0660*/  LDG.E.64 R24, desc[UR10][R18.64] ;  /* 0x0000000a12187981 */ /* 0x000f64000c1e1b00 */
[----:B0-----:R-:W-:Y:S02]  /*0670*/  DFMA R22, R4, R22, R10 ;  /* 0x000000160416722b */ /* 0x001fe4000000000a */
[----:B-1----:R-:W3:Y:S01]  /*0680*/  LDS.128 R8, [UR5] ;  /* 0x00000005ff087984 */ /* 0x002ee20008000c00 */
[----:B------:R-:W-:-:S05]  /*0690*/  IMAD.WIDE R4, R0, 0x8, R18 ;  /* 0x0000000800047825 */ /* 0x000fca00078e0212 */
[----:B------:R0:W5:Y:S02]  /*06a0*/  LDG.E.64 R18, desc[UR10][R4.64] ;  /* 0x0000000a04127981 */ /* 0x000164000c1e1b00 */
[----:B0-----:R-:W-:Y:S01]  /*06b0*/  IMAD.WIDE R4, R0, 0x8, R4 ;  /* 0x0000000800047825 */ /* 0x001fe200078e0204 */
[----:B--2---:R-:W-:-:S04]  /*06c0*/  DFMA R6, R14, R6, R22 ;  /* 0x000000060e06722b */ /* 0x004fc80000000016 */
[----:B------:R0:W2:Y:S02]  /*06d0*/  LDG.E.64 R14, desc[UR10][R4.64] ;  /* 0x0000000a040e7981 */ /* 0x0000a4000c1e1b00 */
[----:B0-----:R-:W-:-:S05]  /*06e0*/  IMAD.WIDE R4, R0, 0x8, R4 ;  /* 0x0000000800047825 */ /* 0x001fca00078e0204 */
[----:B------:R0:W2:Y:S01]  /*06f0*/  LDG.E.64 R22, desc[UR10][R4.64] ;  /* 0x0000000a04167981 */ /* 0x0000a2000c1e1b00 */
[----:B---3--:R-:W-:Y:S01]  /*0700*/  DFMA R6, R8, R20, R6 ;  /* 0x000000140806722b */ /* 0x008fe20000000006 */
[----:B------:R-:W-:-:S06]  /*0710*/  IMAD.WIDE R20, R0, 0x8, R4 ;  /* 0x0000000800147825 */ /* 0x000fcc00078e0204 */
[----:B------:R-:W3:Y:S01]  /*0720*/  LDG.E.64 R20, desc[UR10][R20.64] ;  /* 0x0000000a14147981 */ /* 0x000ee2000c1e1b00 */
[----:B----4-:R-:W-:-:S03]  /*0730*/  DFMA R6, R28, R10, R6 ;  /* 0x0000000a1c06722b */ /* 0x010fc60000000006 */
[----:B------:R-:W5:Y:S05]  /*0740*/  LDS.128 R8, [UR5+0x10] ;  /* 0x00001005ff087984 */ /* 0x000f6a0008000c00 */
[----:B-----5:R-:W-:Y:S02]  /*0750*/  DFMA R8, R8, R26, R6 ;  /* 0x0000001a0808722b */ /* 0x020fe40000000006 */
[----:B0-----:R-:W0:Y:S06]  /*0760*/  LDS.128 R4, [UR5+0x20] ;  /* 0x00002005ff047984 */ /* 0x001e2c0008000c00 */
[----:B------:R-:W-:-:S02]  /*0770*/  DFMA R24, R24, R10, R8 ;  /* 0x0000000a1818722b */ /* 0x000fc40000000008 */
[----:B------:R-:W1:Y:S01]  /*0780*/  LDS.128 R8, [UR5+0x30] ;  /* 0x00003005ff087984 */ /* 0x000e620008000c00 */
[----:B------:R-:W-:-:S04]  /*0790*/  UIADD3 UR7, UPT, UPT, UR7, 0x10, URZ ;  /* 0x0000001007077890 */ /* 0x000fc8000fffe0ff */
[----:B------:R-:W-:Y:S01]  /*07a0*/  UISETP.NE.AND UP1, UPT, UR7, URZ, UPT ;  /* 0x000000ff0700728c */ /* 0x000fe2000bf25270 */
[----:B------:R-:W-:Y:S01]  /*07b0*/  LEA R12, R0, R12, 0x4 ;  /* 0x0000000c000c7211 */ /* 0x000fe200078e20ff */
[----:B------:R-:W-:Y:S01]  /*07c0*/  UIADD3 UR5, UPT, UPT, UR5, 0x80, URZ ;  /* 0x0000008005057890 */ /* 0x000fe2000fffe0ff */
[----:B0-----:R-:W-:-:S08]  /*07d0*/  DFMA R18, R4, R18, R24 ;  /* 0x000000120412722b */ /* 0x001fd00000000018 */
[----:B--2---:R-:W-:-:S08]  /*07e0*/  DFMA R6, R14, R6, R18 ;  /* 0x000000060e06722b */ /* 0x004fd00000000012 */
[----:B-1----:R-:W-:-:S08]  /*07f0*/  DFMA R6, R8, R22, R6 ;  /* 0x000000160806722b */ /* 0x002fd00000000006 */
[----:B---3--:R-:W-:Y:S01]  /*0800*/  DFMA R14, R20, R10, R6 ;  /* 0x0000000a140e722b */ /* 0x008fe20000000006 */
[----:B------:R-:W-:Y:S10]  /*0810*/  BRA.U UP1, `(.L_x_7) ;  /* 0xfffffffd01087547 */ /* 0x000ff4000b83ffff */
.L_x_6:
[----:B------:R-:W-:Y:S05]  /*0820*/  BRA.U !UP0, `(.L_x_5) ;  /* 0x0000000508547547 */ /* 0x000fea000b800000 */
[----:B------:R-:W-:Y:S02]  /*0830*/  UISETP.GE.U32.AND UP0, UPT, UR8, 0x8, UPT ;  /* 0x000000080800788c */ /* 0x000fe4000bf06070 */
[----:B------:R-:W-:-:S04]  /*0840*/  ULOP3.LUT UR9, UR6, 0x7, URZ, 0xc0, !UPT ;  /* 0x0000000706097892 */ /* 0x000fc8000f8ec0ff */
[----:B------:R-:W-:-:S03]  /*0850*/  UISETP.NE.AND UP1, UPT, UR9, URZ, UPT ;  /* 0x000000ff0900728c */ /* 0x000fc6000bf25270 */
[----:B------:R-:W-:Y:S08]  /*0860*/  BRA.U !UP0, `(.L_x_8) ;  /* 0x0000000108907547 */ /* 0x000ff0000b800000 */
[----:B------:R-:W0:Y:S01]  /*0870*/  LDC.64 R6, c[0x0][0x398] ;  /* 0x0000e600ff067b82 */ /* 0x000e220000000a00 */
[----:B------:R-:W-:-:S05]  /*0880*/  IADD3 R5, PT, PT, R3, UR4, RZ ;  /* 0x0000000403057c10 */ /* 0x000fca000fffe0ff */
[----:B------:R-:W-:-:S04]  /*0890*/  IMAD R5, R5, R0, R16 ;  /* 0x0000000005057224 */ /* 0x000fc800078e0210 */
[----:B0-----:R-:W-:-:S05]  /*08a0*/  IMAD.WIDE R6, R5, 0x8, R6 ;  /* 0x0000000805067825 */ /* 0x001fca00078e0206 */
[----:B------:R-:W2:Y:S01]  /*08b0*/  LDG.E.64 R4, desc[UR10][R6.64] ;  /* 0x0000000a06047981 */ /* 0x000ea2000c1e1b00 */
[----:B------:R-:W-:-:S05]  /*08c0*/  IMAD.WIDE R8, R0, 0x8, R6 ;  /* 0x0000000800087825 */ /* 0x000fca00078e0206 */
[----:B------:R-:W3:Y:S01]  /*08d0*/  LDG.E.64 R28, desc[UR10][R8.64] ;  /* 0x0000000a081c7981 */ /* 0x000ee2000c1e1b00 */
[----:B------:R-:W-:-:S05]  /*08e0*/  IMAD.WIDE R10, R0, 0x8, R8 ;  /* 0x00000008000a7825 */ /* 0x000fca00078e0208 */
[----:B------:R0:W4:Y:S02]  /*08f0*/  LDG.E.64 R12, desc[UR10][R10.64] ;  /* 0x0000000a0a0c7981 */ /* 0x000124000c1e1b00 */
[----:B0-----:R-:W-:-:S05]  /*0900*/  IMAD.WIDE R10, R0, 0x8, R10 ;  /* 0x00000008000a7825 */ /* 0x001fca00078e020a */
[----:B------:R-:W5:Y:S01]  /*0910*/  LDG.E.64 R26, desc[UR10][R10.64] ;  /* 0x0000000a0a1a7981 */ /* 0x000f62000c1e1b00 */
[----:B------:R-:W-:-:S05]  /*0920*/  IMAD.WIDE R6, R0, 0x8, R10 ;  /* 0x0000000800067825 */ /* 0x000fca00078e020a */
[----:B------:R-:W5:Y:S01]  /*0930*/  LDG.E.64 R24, desc[UR10][R6.64] ;  /* 0x0000000a06187981 */ /* 0x000f62000c1e1b00 */
[----:B------:R-:W-:-:S05]  /*0940*/  IMAD.WIDE R18, R0, 0x8, R6 ;  /* 0x0000000800127825 */ /* 0x000fca00078e0206 */
[----:B------:R0:W5:Y:S02]  /*0950*/  LDG.E.64 R22, desc[UR10][R18.64] ;  /* 0x0000000a12167981 */ /* 0x000164000c1e1b00 */
[----:B0-----:R-:W-:-:S05]  /*0960*/  IMAD.WIDE R18, R0, 0x8, R18 ;  /* 0x0000000800127825 */ /* 0x001fca00078e0212 */
[----:B------:R0:W5:Y:S02]  /*0970*/  LDG.E.64 R20, desc[UR10][R18.64] ;  /* 0x0000000a12147981 */ /* 0x000164000c1e1b00 */
[----:B0-----:R-:W-:-:S06]  /*0980*/  IMAD.WIDE R18, R0, 0x8, R18 ;  /* 0x0000000800127825 */ /* 0x001fcc00078e0212 */
[----:B------:R-:W5:Y:S01]  /*0990*/  LDG.E.64 R18, desc[UR10][R18.64] ;  /* 0x0000000a12127981 */ /* 0x000f62000c1e1b00 */
[----:B------:R-:W0:Y:S01]  /*09a0*/  S2UR UR7, SR_CgaCtaId ;  /* 0x00000000000779c3 */ /* 0x000e220000008800 */
[----:B------:R-:W-:Y:S02]  /*09b0*/  UMOV UR5, 0x400 ;  /* 0x0000040000057882 */ /* 0x000fe40000000000 */
[----:B0-----:R-:W-:-:S04]  /*09c0*/  ULEA UR5, UR7, UR5, 0x18 ;  /* 0x0000000507057291 */ /* 0x001fc8000f8ec0ff */
[----:B------:R-:W-:Y:S02]  /*09d0*/  ULEA UR5, UR4, UR5, 0x3 ;  /* 0x0000000504057291 */ /* 0x000fe4000f8e18ff */
[----:B------:R-:W-:-:S07]  /*09e0*/  UIADD3 UR4, UPT, UPT, UR4, 0x8, URZ ;  /* 0x0000000804047890 */ /* 0x000fce000fffe0ff */
[----:B------:R-:W2:Y:S02]  /*09f0*/  LDS.128 R8, [UR5] ;  /* 0x00000005ff087984 */ /* 0x000ea40008000c00 */
[----:B--2---:R-:W-:Y:S02]  /*0a00*/  DFMA R8, R8, R4, R14 ;  /* 0x000000040808722b */ /* 0x004fe4000000000e */
[----:B------:R-:W4:Y:S06]  /*0a10*/  LDS.128 R4, [UR5+0x10] ;  /* 0x00001005ff047984 */ /* 0x000f2c0008000c00 */
[----:B---3--:R-:W-:-:S02]  /*0a20*/  DFMA R28, R28, R10, R8 ;  /* 0x0000000a1c1c722b */ /* 0x008fc40000000008 */
[----:B------:R-:W0:Y:S06]  /*0a30*/  LDS.128 R8, [UR5+0x20] ;  /* 0x00002005ff087984 */ /* 0x000e2c0008000c00 */
[----:B----4-:R-:W-:Y:S01]  /*0a40*/  DFMA R4, R4, R12, R28 ;  /* 0x0000000c0404722b */ /* 0x010fe2000000001c */
[----:B------:R-:W1:Y:S07]  /*0a50*/  LDS.128 R12, [UR5+0x30] ;  /* 0x00003005ff0c7984 */ /* 0x000e6e0008000c00 */
[----:B-----5:R-:W-:-:S08]  /*0a60*/  DFMA R4, R26, R6, R4 ;  /* 0x000000061a04722b */ /* 0x020fd00000000004 */
[----:B0-----:R-:W-:-:S08]  /*0a70*/  DFMA R4, R8, R24, R4 ;  /* 0x000000180804722b */ /* 0x001fd00000000004 */
[----:B------:R-:W-:-:S08]  /*0a80*/  DFMA R4, R22, R10, R4 ;  /* 0x0000000a1604722b */ /* 0x000fd00000000004 */
[----:B-1----:R-:W-:-:S08]  /*0a90*/  DFMA R4, R12, R20, R4 ;  /* 0x000000140c04722b */ /* 0x002fd00000000004 */
[----:B------:R-:W-:-:S11]  /*0aa0*/  DFMA R14, R18, R14, R4 ;  /* 0x0000000e120e722b */ /* 0x000fd60000000004 */
.L_x_8:
        /* <DEDUP_REMOVED lines=9> */
[----:B------:R0:W2:Y:S01]  /*0b40*/  LDG.E.64 R12, desc[UR10][R4.64] ;  /* 0x0000000a040c7981 */ /* 0x0000a2000c1e1b00 */
[----:B------:R-:W-:-:S05]  /*0b50*/  IMAD.WIDE R24, R0, 0x8, R4 ;  /* 0x0000000800187825 */ /* 0x000fca00078e0204 */
[----:B------:R-:W3:Y:S01]  /*0b60*/  LDG.E.64 R18, desc[UR10][R24.64] ;  /* 0x0000000a18127981 */ /* 0x000ee2000c1e1b00 */
[----:B------:R-:W-:-:S05]  /*0b70*/  IMAD.WIDE R26, R0, 0x8, R24 ;  /* 0x00000008001a7825 */ /* 0x000fca00078e0218 */
[----:B------:R-:W4:Y:S01]  /*0b80*/  LDG.E.64 R22, desc[UR10][R26.64] ;  /* 0x0000000a1a167981 */ /* 0x000f22000c1e1b00 */
[----:B------:R-:W-:-:S06]  /*0b90*/  IMAD.WIDE R20, R0, 0x8, R26 ;  /* 0x0000000800147825 */ /* 0x000fcc00078e021a */
[----:B------:R-:W5:Y:S01]  /*0ba0*/  LDG.E.64 R20, desc[UR10][R20.64] ;  /* 0x0000000a14147981 */ /* 0x000f62000c1e1b00 */
[----:B------:R-:W1:Y:S01]  /*0bb0*/  S2UR UR7, SR_CgaCtaId ;  /* 0x00000000000779c3 */ /* 0x000e620000008800 */
[----:B------:R-:W-:Y:S02]  /*0bc0*/  UMOV UR6, 0x400 ;  /* 0x0000040000067882 */ /* 0x000fe40000000000 */
[----:B-1----:R-:W-:-:S04]  /*0bd0*/  ULEA UR6, UR7, UR6, 0x18 ;  /* 0x0000000607067291 */ /* 0x002fc8000f8ec0ff */
[----:B------:R-:W-:Y:S02]  /*0be0*/  ULEA UR6, UR4, UR6, 0x3 ;  /* 0x0000000604067291 */ /* 0x000fe4000f8e18ff */
[----:B------:R-:W-:-:S07]  /*0bf0*/  UIADD3 UR4, UPT, UPT, UR4, 0x4, URZ ;  /* 0x0000000404047890 */ /* 0x000fce000fffe0ff */
[----:B0-----:R-:W2:Y:S04]  /*0c00*/  LDS.128 R4, [UR6] ;  /* 0x00000006ff047984 */ /* 0x001ea80008000c00 */
[----:B------:R-:W4:Y:S01]  /*0c10*/  LDS.128 R8, [UR6+0x10] ;  /* 0x00001006ff087984 */ /* 0x000f220008000c00 */
[----:B--2---:R-:W-:-:S08]  /*0c20*/  DFMA R4, R4, R12, R14 ;  /* 0x0000000c0404722b */ /* 0x004fd0000000000e */
[----:B---3--:R-:W-:-:S08]  /*0c30*/  DFMA R4, R18, R6, R4 ;  /* 0x000000061204722b */ /* 0x008fd00000000004 */
[----:B----4-:R-:W-:-:S08]  /*0c40*/  DFMA R4, R8, R22, R4 ;  /* 0x000000160804722b */ /* 0x010fd00000000004 */
[----:B-----5:R-:W-:-:S11]  /*0c50*/  DFMA R14, R20, R10, R4 ;  /* 0x0000000a140e722b */ /* 0x020fd60000000004 */
.L_x_9:
[----:B------:R-:W-:Y:S05]  /*0c60*/  BRA.U !UP1, `(.L_x_5) ;  /* 0x0000000109447547 */ /* 0x000fea000b800000 */
[----:B------:R-:W0:Y:S01]  /*0c70*/  S2UR UR7, SR_CgaCtaId ;  /* 0x00000000000779c3 */ /* 0x000e220000008800 */
[----:B------:R-:W-:Y:S01]  /*0c80*/  IADD3 R3, PT, PT, R3, UR4, RZ ;  /* 0x0000000403037c10 */ /* 0x000fe2000fffe0ff */
[----:B------:R-:W-:Y:S01]  /*0c90*/  UMOV UR6, 0x400 ;  /* 0x0000040000067882 */ /* 0x000fe20000000000 */
[----:B------:R-:W-:-:S03]  /*0ca0*/  UIADD3 UR5, UPT, UPT, -UR5, URZ, URZ ;  /* 0x000000ff05057290 */ /* 0x000fc6000fffe1ff */
[----:B------:R-:W-:Y:S02]  /*0cb0*/  IMAD R3, R3, R0, R16 ;  /* 0x0000000003037224 */ /* 0x000fe400078e0210 */
[----:B------:R-:W1:Y:S01]  /*0cc0*/  LDC.64 R8, c[0x0][0x398] ;  /* 0x0000e600ff087b82 */ /* 0x000e620000000a00 */
[----:B0-----:R-:W-:-:S04]  /*0cd0*/  ULEA UR6, UR7, UR6, 0x18 ;  /* 0x0000000607067291 */ /* 0x001fc8000f8ec0ff */
[----:B------:R-:W-:-:S12]  /*0ce0*/  ULEA UR4, UR4, UR6, 0x3 ;  /* 0x0000000604047291 */ /* 0x000fd8000f8e18ff */
.L_x_10:
[C---:B-1----:R-:W-:Y:S01]  /*0cf0*/  IMAD.WIDE R6, R3.reuse, 0x8, R8 ;  /* 0x0000000803067825 */ /* 0x042fe200078e0208 */
[----:B------:R-:W0:Y:S05]  /*0d00*/  LDS.64 R4, [UR4] ;  /* 0x00000004ff047984 */ /* 0x000e2a0008000a00 */
[----:B------:R-:W0:Y:S01]  /*0d10*/  LDG.E.64 R6, desc[UR10][R6.64] ;  /* 0x0000000a06067981 */ /* 0x000e22000c1e1b00 */
[----:B------:R-:W-:Y:S01]  /*0d20*/  UIADD3 UR5, UPT, UPT, UR5, 0x1, URZ ;  /* 0x0000000105057890 */ /* 0x000fe2000fffe0ff */
[----:B------:R-:W-:Y:S01]  /*0d30*/  IADD3 R3, PT, PT, R3, R0, RZ ;  /* 0x0000000003037210 */ /* 0x000fe20007ffe0ff */
[----:B------:R-:W-:Y:S02]  /*0d40*/  UIADD3 UR4, UPT, UPT, UR4, 0x8, URZ ;  /* 0x0000000804047890 */ /* 0x000fe4000fffe0ff */
[----:B------:R-:W-:Y:S01]  /*0d50*/  UISETP.NE.AND UP0, UPT, UR5, URZ, UPT ;  /* 0x000000ff0500728c */ /* 0x000fe2000bf05270 */
[----:B0-----:R-:W-:-:S08]  /*0d60*/  DFMA R14, R4, R6, R14 ;  /* 0x00000006040e722b */ /* 0x001fd0000000000e */
[----:B------:R-:W-:Y:S05]  /*0d70*/  BRA.U UP0, `(.L_x_10) ;  /* 0xfffffffd00dc7547 */ /* 0x000fea000b83ffff */
.L_x_5:
[----:B0-----:R-:W0:Y:S02]  /*0d80*/  LDC.64 R4, c[0x0][0x3a0] ;  /* 0x0000e800ff047b82 */ /* 0x001e240000000a00 */
[----:B0-----:R-:W-:-:S05]  /*0d90*/  IMAD.WIDE R2, R2, 0x8, R4 ;  /* 0x0000000802027825 */ /* 0x001fca00078e0204 */
[----:B------:R-:W-:Y:S01]  /*0da0*/  STG.E.64 desc[UR10][R2.64], R14 ;  /* 0x0000000e02007986 */ /* 0x000fe2000c101b0a */
[----:B------:R-:W-:Y:S05]  /*0db0*/  EXIT ;  /* 0x000000000000794d */ /* 0x000fea0003800000 */
.L_x_11:
        /* <DEDUP_REMOVED lines=12> */
.L_x_20:


//--------------------- .text._Z20MultiMatVecMultiply3iiiPdS_S_ --------------------------
	.section	.text._Z20MultiMatVecMultiply3iiiPdS_S_,"ax",@progbits
	.align	128
        .global         _Z20MultiMatVecMultiply3iiiPdS_S_
        .type           _Z20MultiMatVecMultiply3iiiPdS_S_,@function
        .size           _Z20MultiMatVecMultiply3iiiPdS_S_,(.L_x_21 - _Z20MultiMatVecMultiply3iiiPdS_S_)
        .other          _Z20MultiMatVecMultiply3iiiPdS_S_,@"STO_CUDA_ENTRY STV_DEFAULT"
_Z20MultiMatVecMultiply3iiiPdS_S_:
.text._Z20MultiMatVecMultiply3iiiPdS_S_:
        /* <DEDUP_REMOVED lines=9> */
[----:B------:R-:W0:Y:S01]  /*0090*/  S2R R2, SR_TID.Y ;  /* 0x0000000000027919 */ /* 0x000e220000002200 */
[----:B------:R-:W0:Y:S01]  /*00a0*/  LDCU UR4, c[0x0][0x388] ;  /* 0x00007100ff0477ac */ /* 0x000e220008000800 */
[----:B------:R-:W-:Y:S01]  /*00b0*/  BSSY.RECONVERGENT B0, `(.L_x_12) ;  /* 0x0000032000007945 */ /* 0x000fe20003800200 */
[----:B------:R-:W-:Y:S01]  /*00c0*/  IMAD.MOV.U32 R10, RZ, RZ, RZ ;  /* 0x000000ffff0a7224 */ /* 0x000fe200078e00ff */
[----:B------:R-:W1:Y:S01]  /*00d0*/  LDCU.64 UR8, c[0x0][0x358] ;  /* 0x00006b00ff0877ac */ /* 0x000e620008000a00 */
[----:B0-----:R-:W-:-:S13]  /*00e0*/  ISETP.GE.AND P0, PT, R2, UR4, PT ;  /* 0x0000000402007c0c */ /* 0x001fda000bf06270 */
[----:B-1----:R-:W-:Y:S05]  /*00f0*/  @P0 BRA `(.L_x_13) ;  /* 0x0000000000b40947 */ /* 0x002fea0003800000 */
[----:B------:R-:W-:Y:S01]  /*0100*/  IABS R12, R3 ;  /* 0x00000003000c7213 */ /* 0x000fe20000000000 */
[----:B------:R-:W0:Y:S01]  /*0110*/  LDC R17, c[0x0][0x364] ;  /* 0x0000d900ff117b82 */ /* 0x000e220000000800 */
[----:B------:R-:W-:Y:S01]  /*0120*/  IABS R10, R0 ;  /* 0x00000000000a7213 */ /* 0x000fe20000000000 */
[----:B------:R-:W-:Y:S01]  /*0130*/  BSSY.RECONVERGENT B1, `(.L_x_14) ;  /* 0x0000028000017945 */ /* 0x000fe20003800200 */
[----:B------:R-:W1:Y:S01]  /*0140*/  I2F.RP R8, R12 ;  /* 0x0000000c00087306 */ /* 0x000e620000209400 */
[----:B------:R-:W-:-:S07]  /*0150*/  MOV R16, R2 ;  /* 0x0000000200107202 */ /* 0x000fce0000000f00 */
[----:B-1----:R-:W1:Y:S02]  /*0160*/  MUFU.RCP R8, R8 ;  /* 0x0000000800087308 */ /* 0x002e640000001000 */
[----:B-1----:R-:W-:-:S06]  /*0170*/  VIADD R6, R8, 0xffffffe ;  /* 0x0ffffffe08067836 */ /* 0x002fcc0000000000 */
[----:B------:R1:W2:Y:S02]  /*0180*/  F2I.FTZ.U32.TRUNC.NTZ R7, R6 ;  /* 0x0000000600077305 */ /* 0x0002a4000021f000 */
[----:B-1----:R-:W-:Y:S01]  /*0190*/  IMAD.MOV.U32 R6, RZ, RZ, RZ ;  /* 0x000000ffff067224 */ /* 0x002fe200078e00ff */
[----:B--2---:R-:W-:-:S05]  /*01a0*/  IADD3 R9, PT, PT, RZ, -R7, RZ ;  /* 0x80000007ff097210 */ /* 0x004fca0007ffe0ff */
[----:B------:R-:W-:-:S04]  /*01b0*/  IMAD R9, R9, R12, RZ ;  /* 0x0000000c09097224 */ /* 0x000fc800078e02ff */
[----:B------:R-:W-:Y:S01]  /*01c0*/  IMAD.HI.U32 R7, R7, R9, R6 ;  /* 0x0000000907077227 */ /* 0x000fe200078e0006 */
[----:B------:R-:W-:Y:S02]  /*01d0*/  MOV R9, R10 ;  /* 0x0000000a00097202 */ /* 0x000fe40000000f00 */
[----:B------:R-:W-:-:S03]  /*01e0*/  LOP3.LUT R6, R0, R3, RZ, 0x3c, !PT ;  /* 0x0000000300067212 */ /* 0x000fc600078e3cff */
[----:B------:R-:W-:Y:S01]  /*01f0*/  IMAD.HI.U32 R10, R7, R9, RZ ;  /* 0x00000009070a7227 */ /* 0x000fe200078e00ff */
[----:B------:R-:W-:-:S03]  /*0200*/  ISETP.GE.AND P1, PT, R6, RZ, PT ;  /* 0x000000ff0600720c */ /* 0x000fc60003f26270 */
[----:B------:R-:W-:-:S04]  /*0210*/  IMAD.MOV R7, RZ, RZ, -R10 ;  /* 0x000000ffff077224 */ /* 0x000fc800078e0a0a */
[C---:B------:R-:W-:Y:S02]  /*0220*/  IMAD R7, R12.reuse, R7, R9 ;  /* 0x000000070c077224 */ /* 0x040fe400078e0209 */
[----:B------:R-:W1:Y:S03]  /*0230*/  LDC.64 R8, c[0x0][0x398] ;  /* 0x0000e600ff087b82 */ /* 0x000e660000000a00 */
[----:B------:R-:W-:-:S13]  /*0240*/  ISETP.GT.U32.AND P2, PT, R12, R7, PT ;  /* 0x000000070c00720c */ /* 0x000fda0003f44070 */
[-C--:B------:R-:W-:Y:S01]  /*0250*/  @!P2 IADD3 R7, PT, PT, R7, -R12.reuse, RZ ;  /* 0x8000000c0707a210 */ /* 0x080fe20007ffe0ff */
[----:B------:R-:W-:Y:S01]  /*0260*/  @!P2 VIADD R10, R10, 0x1 ;  /* 0x000000010a0aa836 */ /* 0x000fe20000000000 */
[----:B------:R-:W-:Y:S02]  /*0270*/  ISETP.NE.AND P2, PT, R3, RZ, PT ;  /* 0x000000ff0300720c */ /* 0x000fe40003f45270 */
[----:B------:R-:W-:Y:S02]  /*0280*/  ISETP.GE.U32.AND P0, PT, R7, R12, PT ;  /* 0x0000000c0700720c */ /* 0x000fe40003f06070 */
[----:B------:R-:W2:Y:S11]  /*0290*/  LDC.64 R6, c[0x0][0x390] ;  /* 0x0000e400ff067b82 */ /* 0x000eb60000000a00 */
[----:B------:R-:W-:-:S05]  /*02a0*/  @P0 IADD3 R10, PT, PT, R10, 0x1, RZ ;  /* 0x000000010a0a0810 */ /* 0x000fca0007ffe0ff */
[----:B------:R-:W-:Y:S01]  /*02b0*/  IMAD.MOV.U32 R19, RZ, RZ, R10 ;  /* 0x000000ffff137224 */ /* 0x000fe200078e000a */
[----:B------:R-:W-:-:S04]  /*02c0*/  CS2R R10, SRZ ;  /* 0x00000000000a7805 */ /* 0x000fc8000001ff00 */
[----:B------:R-:W-:Y:S02]  /*02d0*/  @!P1 IADD3 R19, PT, PT, -R19, RZ, RZ ;  /* 0x000000ff13139210 */ /* 0x000fe40007ffe1ff */
[----:B------:R-:W-:-:S05]  /*02e0*/  @!P2 LOP3.LUT R19, RZ, R3, RZ, 0x33, !PT ;  /* 0x00000003ff13a212 */ /* 0x000fca00078e33ff */
[----:B------:R-:W-:-:S04]  /*02f0*/  IMAD.MOV R12, RZ, RZ, -R19 ;  /* 0x000000ffff0c7224 */ /* 0x000fc800078e0a13 */
[----:B01----:R-:W-:-:S07]  /*0300*/  IMAD R18, R3, R12, R0 ;  /* 0x0000000c03127224 */ /* 0x003fce00078e0200 */
.L_x_15:
[----:B------:R-:W-:-:S04]  /*0310*/  IMAD R12, R19, UR4, R16 ;  /* 0x00000004130c7c24 */ /* 0x000fc8000f8e0210 */
[C---:B------:R-:W-:Y:S02]  /*0320*/  IMAD R15, R12.reuse, R3, R18 ;  /* 0x000000030c0f7224 */ /* 0x040fe400078e0212 */
[----:B--2---:R-:W-:-:S04]  /*0330*/  IMAD.WIDE R12, R12, 0x8, R6 ;  /* 0x000000080c0c7825 */ /* 0x004fc800078e0206 */
[----:B------:R-:W-:Y:S02]  /*0340*/  IMAD.WIDE R14, R15, 0x8, R8 ;  /* 0x000000080f0e7825 */ /* 0x000fe400078e0208 */
[----:B------:R-:W2:Y:S04]  /*0350*/  LDG.E.64 R12, desc[UR8][R12.64] ;  /* 0x000000080c0c7981 */ /* 0x000ea8000c1e1b00 */
[----:B------:R-:W2:Y:S01]  /*0360*/  LDG.E.64 R14, desc[UR8][R14.64] ;  /* 0x000000080e0e7981 */ /* 0x000ea2000c1e1b00 */
[----:B------:R-:W-:-:S05]  /*0370*/  IMAD.IADD R16, R17, 0x1, R16 ;  /* 0x0000000111107824 */ /* 0x000fca00078e0210 */
[----:B------:R-:W-:Y:S01]  /*0380*/  ISETP.GE.AND P0, PT, R16, UR4, PT ;  /* 0x0000000410007c0c */ /* 0x000fe2000bf06270 */
[----:B--2---:R-:W-:-:S12]  /*0390*/  DFMA R10, R12, R14, R10 ;  /* 0x0000000e0c0a722b */ /* 0x004fd8000000000a */
[----:B------:R-:W-:Y:S05]  /*03a0*/  @!P0 BRA `(.L_x_15) ;  /* 0xfffffffc00d88947 */ /* 0x000fea000383ffff */
[----:B------:R-:W-:Y:S05]  /*03b0*/  BSYNC.RECONVERGENT B1 ;  /* 0x0000000000017941 */ /* 0x000fea0003800200 */
.L_x_14:
[----:B------:R0:W1:Y:S02]  /*03c0*/  F2F.F32.F64 R10, R10 ;  /* 0x0000000a000a7310 */ /* 0x0000640000301000 */
.L_x_13:
[----:B------:R-:W-:Y:S05]  /*03d0*/  BSYNC.RECONVERGENT B0 ;  /* 0x0000000000007941 */ /* 0x000fea0003800200 */
.L_x_12:
[----:B------:R-:W2:Y:S01]  /*03e0*/  S2UR UR5, SR_CgaCtaId ;  /* 0x00000000000579c3 */ /* 0x000ea20000008800 */
[----:B------:R-:W-:Y:S01]  /*03f0*/  UMOV UR4, 0x400 ;  /* 0x0000040000047882 */ /* 0x000fe20000000000 */
[----:B------:R-:W-:Y:S01]  /*0400*/  IMAD R3, R5, R2, R4 ;  /* 0x0000000205037224 */ /* 0x000fe200078e0204 */
[----:B------:R-:W3:Y:S02]  /*0410*/  LDCU UR6, c[0x0][0x364] ;  /* 0x00006c80ff0677ac */ /* 0x000ee40008000800 */
[----:B---3--:R-:W-:Y:S02]  /*0420*/  UISETP.GE.U32.AND UP0, UPT, UR6, 0x2, UPT ;  /* 0x000000020600788c */ /* 0x008fe4000bf06070 */
[----:B--2---:R-:W-:-:S06]  /*0430*/  ULEA UR4, UR5, UR4, 0x18 ;  /* 0x0000000405047291 */ /* 0x004fcc000f8ec0ff */
[----:B------:R-:W-:Y:S02]  /*0440*/  LEA R3, R3, UR4, 0x2 ;  /* 0x0000000403037c11 */ /* 0x000fe4000f8e10ff */
[----:B------:R-:W-:-:S03]  /*0450*/  LEA R9, R4, UR4, 0x2 ;  /* 0x0000000404097c11 */ /* 0x000fc6000f8e10ff */
[----:B-1----:R1:W-:Y:S01]  /*0460*/  STS [R3], R10 ;  /* 0x0000000a03007388 */ /* 0x0023e20000000800 */
[----:B------:R-:W-:Y:S06]  /*0470*/  BAR.SYNC.DEFER_BLOCKING 0x0 ;  /* 0x0000000000007b1d */ /* 0x000fec0000010000 */
[----:B------:R-:W-:Y:S05]  /*0480*/  BRA.U !UP0, `(.L_x_16) ;  /* 0x0000000108447547 */ /* 0x000fea000b800000 */
[----:B------:R-:W-:Y:S01]  /*0490*/  BSSY B0, `(.L_x_16) ;  /* 0x0000010000007945 */ /* 0x000fe20003800000 */
[----:B------:R-:W-:-:S07]  /*04a0*/  MOV R6, UR6 ;  /* 0x0000000600067c02 */ /* 0x000fce0008000f00 */
.L_x_17:
[----:B0-----:R-:W-:-:S04]  /*04b0*/  SHF.R.U32.HI R11, RZ, 0x1, R6 ;  /* 0x00000001ff0b7819 */ /* 0x001fc80000011606 */
[----:B------:R-:W-:-:S13]  /*04c0*/  ISETP.GE.U32.AND P0, PT, R2, R11, PT ;  /* 0x0000000b0200720c */ /* 0x000fda0003f06070 */
[----:B------:R-:W-:Y:S01]  /*04d0*/  @!P0 IMAD.IADD R7, R11, 0x1, R2 ;  /* 0x000000010b078824 */ /* 0x000fe200078e0202 */
[----:B------:R-:W-:Y:S01]  /*04e0*/  @!P0 LDS R8, [R3] ;  /* 0x0000000003088984 */ /* 0x000fe20000000800 */
[----:B------:R-:W-:Y:S05]  /*04f0*/  @!P0 WARPSYNC.ALL ;  /* 0x0000000000008948 */ /* 0x000fea0003800000 */
[----:B------:R-:W-:-:S05]  /*0500*/  @!P0 IMAD R7, R7, R5, R4 ;  /* 0x0000000507078224 */ /* 0x000fca00078e0204 */
[----:B------:R-:W-:-:S06]  /*0510*/  @!P0 LEA R7, R7, UR4, 0x2 ;  /* 0x0000000407078c11 */ /* 0x000fcc000f8e10ff */
[----:B------:R-:W0:Y:S02]  /*0520*/  @!P0 LDS R7, [R7] ;  /* 0x0000000007078984 */ /* 0x000e240000000800 */
[----:B0-----:R-:W-:-:S05]  /*0530*/  @!P0 FADD R8, R7, R8 ;  /* 0x0000000807088221 */ /* 0x001fca0000000000 */
[----:B------:R2:W-:Y:S01]  /*0540*/  @!P0 STS [R3], R8 ;  /* 0x0000000803008388 */ /* 0x0005e20000000800 */
[----:B------:R-:W-:Y:S01]  /*0550*/  @!P0 BAR.SYNC.DEFER_BLOCKING 0x0 ;  /* 0x0000000000008b1d */ /* 0x000fe20000010000 */
[----:B------:R-:W-:Y:S02]  /*0560*/  ISETP.GT.U32.AND P0, PT, R6, 0x3, PT ;  /* 0x000000030600780c */ /* 0x000fe40003f04070 */
[----:B------:R-:W-:-:S11]  /*0570*/  MOV R6, R11 ;  /* 0x0000000b00067202 */ /* 0x000fd60000000f00 */
[----:B--2---:R-:W-:Y:S05]  /*0580*/  @P0 BRA `(.L_x_17) ;  /* 0xfffffffc00c80947 */ /* 0x004fea000383ffff */
[----:B------:R-:W-:Y:S05]  /*0590*/  BSYNC B0 ;  /* 0x0000000000007941 */ /* 0x000fea0003800000 */
.L_x_16:
[----:B------:R-:W1:Y:S01]  /*05a0*/  LDS R2, [R9] ;  /* 0x0000000009027984 */ /* 0x000e620000000800 */
[----:B------:R-:W2:Y:S02]  /*05b0*/  LDC.64 R4, c[0x0][0x3a0] ;  /* 0x0000e800ff047b82 */ /* 0x000ea40000000a00 */
[----:B--2---:R-:W-:Y:S01]  /*05c0*/  IMAD.WIDE R4, R0, 0x8, R4 ;  /* 0x0000000800047825 */ /* 0x004fe200078e0204 */
[----:B-1----:R-:W1:Y:S04]  /*05d0*/  F2F.F64.F32 R2, R2 ;  /* 0x0000000200027310 */ /* 0x002e680000201800 */
[----:B-1----:R-:W-:Y:S01]  /*05e0*/  STG.E.64 desc[UR8][R4.64], R2 ;  /* 0x0000000204007986 */ /* 0x002fe2000c101b08 */
[----:B------:R-:W-:Y:S05]  /*05f0*/  EXIT ;  /* 0x000000000000794d */ /* 0x000fea0003800000 */
.L_x_18:
        /* <DEDUP_REMOVED lines=16> */
.L_x_21:


//--------------------- .nv.shared._Z20MultiMatVecMultiply1iiiPdS_S_ --------------------------
	.section	.nv.shared._Z20MultiMatVecMultiply1iiiPdS_S_,"aw",@nobits
	.sectionflags	@""
	.align	16
	.zero		1024


//--------------------- .nv.shared.reserved.0     --------------------------
	.section	.nv.shared.reserved.0,"aw",@nobits
	.weak		__nv_reservedSMEM_offset_0_alias
	.size		__nv_reservedSMEM_offset_0_alias, 0, 64
	.other		__nv_reservedSMEM_offset_0_alias,@"STO_CUDA_RESERVED_SHARED STV_DEFAULT"
__nv_reservedSMEM_offset_0_alias:
	.zero		0
	.zero		64


//--------------------- .nv.shared._Z20MultiMatVecMultiply2iiiPdS_S_ --------------------------
	.section	.nv.shared._Z20MultiMatVecMultiply2iiiPdS_S_,"aw",@nobits
	.sectionflags	@""
	.align	16
.nv.shared._Z20MultiMatVecMultiply2iiiPdS_S_:
	.zero		1504


//--------------------- .nv.shared._Z20MultiMatVecMultiply3iiiPdS_S_ --------------------------
	.section	.nv.shared._Z20MultiMatVecMultiply3iiiPdS_S_,"aw",@nobits
	.sectionflags	@""
	.align	16
	.zero		1024


//--------------------- .nv.constant0._Z20MultiMatVecMultiply1iiiPdS_S_ --------------------------
	.section	.nv.constant0._Z20MultiMatVecMultiply1iiiPdS_S_,"a",@progbits
	.sectionflags	@""
	.align	4
.nv.constant0._Z20MultiMatVecMultiply1iiiPdS_S_:
	.zero		936


//--------------------- .nv.constant0._Z20MultiMatVecMultiply2iiiPdS_S_ --------------------------
	.section	.nv.constant0._Z20MultiMatVecMultiply2iiiPdS_S_,"a",@progbits
	.sectionflags	@""
	.align	4
.nv.constant0._Z20MultiMatVecMultiply2iiiPdS_S_:
	.zero		936


//--------------------- .nv.constant0._Z20MultiMatVecMultiply3iiiPdS_S_ --------------------------
	.section	.nv.constant0._Z20MultiMatVecMultiply3iiiPdS_S_,"a",@progbits
	.sectionflags	@""
	.align	4
.nv.constant0._Z20MultiMatVecMultiply3iiiPdS_S_:
	.zero		936


//--------------------- SYMBOLS --------------------------

	.type		.nv.reservedSmem.offset0,@object
	.size		.nv.reservedSmem.offset0,0x4
	.type		.nv.reservedSmem.cap,@object
	.size		.nv.reservedSmem.cap,0x4
